	.target	sm_100a

	.elftype	@"ET_EXEC"


//--------------------- .note.nv.tkinfo           --------------------------
	.section	.note.nv.tkinfo,"",@"SHT_NOTE"
	.sectionflags	@"SHF_NOTE_NV_TKINFO"
	.tkinfo
        /*0018*/ 	.word	0x00000081
        /*0030*/ 	.string	""
        /*0030*/ 	.string	"ptxas-blackwell"
        /*0030*/ 	.string	"Cuda compilation tools, release 12.9, V12.9.86"
        /*0030*/ 	.string	"Build cuda_12.9.r12.9/compiler.36037853_0"
        /*0030*/ 	.string	"-v  -suppress-debug-info  -lineinfo  -arch sm_100a "



//--------------------- .note.nv.cuver            --------------------------
	.section	.note.nv.cuver,"",@"SHT_NOTE"
	.sectionflags	@"SHF_NOTE_NV_CUVER"
        /*0018*/ 	.short	0x0001
        /*001a*/ 	.short	0x0064
        /*001c*/ 	.short	0x0001
        /*001e*/ 	.short	0x0000
        /*0020*/ 	.short	0x0001
        /*0022*/ 	.short	0x0000


//--------------------- .nv.info                  --------------------------
	.section	.nv.info,"",@"SHT_CUDA_INFO"
	.align	4


	//----- nvinfo : EIATTR_REGCOUNT
	.align		4
        /*0000*/ 	.byte	0x04, 0x2f
        /*0002*/ 	.short	(.L_4 - .L_3)
	.align		4
.L_3:
        /*0004*/ 	.word	index@(gluon_mma)
        /*0008*/ 	.word	0x00000080


	//----- nvinfo : EIATTR_FRAME_SIZE
	.align		4
.L_4:
        /*000c*/ 	.byte	0x04, 0x11
        /*000e*/ 	.short	(.L_6 - .L_5)
	.align		4
.L_5:
        /*0010*/ 	.word	index@($__internal_2_$__cuda_sm10x_tcgen05_guardrail_trap_unallocated_columns_being_dealloced)
        /*0014*/ 	.word	0x00000000


	//----- nvinfo : EIATTR_FRAME_SIZE
	.align		4
.L_6:
        /*0018*/ 	.byte	0x04, 0x11
        /*001a*/ 	.short	(.L_8 - .L_7)
	.align		4
.L_7:
        /*001c*/ 	.word	index@($__internal_1_$__cuda_sm10x_tcgen05_guardrail_trap_phase_invalid_during_alloc)
        /*0020*/ 	.word	0x00000000


	//----- nvinfo : EIATTR_FRAME_SIZE
	.align		4
.L_8:
        /*0024*/ 	.byte	0x04, 0x11
        /*0026*/ 	.short	(.L_10 - .L_9)
	.align		4
.L_9:
        /*0028*/ 	.word	index@($__internal_0_$__cuda_sm10x_tcgen05_guardrail_trap_col_being_dealloced_not_returned_by_alloc)
        /*002c*/ 	.word	0x00000000


	//----- nvinfo : EIATTR_FRAME_SIZE
	.align		4
.L_10:
        /*0030*/ 	.byte	0x04, 0x11
        /*0032*/ 	.short	(.L_12 - .L_11)
	.align		4
.L_11:
        /*0034*/ 	.word	index@(gluon_mma)
        /*0038*/ 	.word	0x00000000


	//----- nvinfo : EIATTR_MIN_STACK_SIZE
	.align		4
.L_12:
        /*003c*/ 	.byte	0x04, 0x12
        /*003e*/ 	.short	(.L_14 - .L_13)
	.align		4
.L_13:
        /*0040*/ 	.word	index@(gluon_mma)
        /*0044*/ 	.word	0x00000000
.L_14:


//--------------------- .nv.info.gluon_mma        --------------------------
	.section	.nv.info.gluon_mma,"",@"SHT_CUDA_INFO"
	.sectionflags	@""
	.align	4


	//----- nvinfo : EIATTR_CUDA_API_VERSION
	.align		4
        /*0000*/ 	.byte	0x04, 0x37
        /*0002*/ 	.short	(.L_16 - .L_15)
.L_15:
        /*0004*/ 	.word	0x00000081


	//----- nvinfo : EIATTR_KPARAM_INFO
	.align		4
.L_16:
        /*0008*/ 	.byte	0x04, 0x17
        /*000a*/ 	.short	(.L_18 - .L_17)
.L_17:
        /*000c*/ 	.word	0x00000000
        /*0010*/ 	.short	0x0004
        /*0012*/ 	.short	0x0020
        /*0014*/ 	.byte	0x00, 0xf4, 0x21, 0x00


	//----- nvinfo : EIATTR_KPARAM_INFO
	.align		4
.L_18:
        /*0018*/ 	.byte	0x04, 0x17
        /*001a*/ 	.short	(.L_20 - .L_19)
.L_19:
        /*001c*/ 	.word	0x00000000
        /*0020*/ 	.short	0x0003
        /*0022*/ 	.short	0x0018
        /*0024*/ 	.byte	0x00, 0xf4, 0x21, 0x00


	//----- nvinfo : EIATTR_KPARAM_INFO
	.align		4
.L_20:
        /*0028*/ 	.byte	0x04, 0x17
        /*002a*/ 	.short	(.L_22 - .L_21)
.L_21:
        /*002c*/ 	.word	0x00000000
        /*0030*/ 	.short	0x0002
        /*0032*/ 	.short	0x0010
        /*0034*/ 	.byte	0x00, 0xf4, 0x21, 0x00


	//----- nvinfo : EIATTR_KPARAM_INFO
	.align		4
.L_22:
        /*0038*/ 	.byte	0x04, 0x17
        /*003a*/ 	.short	(.L_24 - .L_23)
.L_23:
        /*003c*/ 	.word	0x00000000
        /*0040*/ 	.short	0x0001
        /*0042*/ 	.short	0x0008
        /*0044*/ 	.byte	0x00, 0xf4, 0x21, 0x00


	//----- nvinfo : EIATTR_KPARAM_INFO
	.align		4
.L_24:
        /*0048*/ 	.byte	0x04, 0x17
        /*004a*/ 	.short	(.L_26 - .L_25)
.L_25:
        /*004c*/ 	.word	0x00000000
        /*0050*/ 	.short	0x0000
        /*0052*/ 	.short	0x0000
        /*0054*/ 	.byte	0x00, 0xf4, 0x21, 0x00


	//----- nvinfo : EIATTR_AT_ENTRY_FRAGMENTS
	.align		4
.L_26:
        /*0058*/ 	.byte	0x04, 0x4f
        /*005a*/ 	.short	(.L_28 - .L_27)


	//   ....[0]....
.L_27:
        /*005c*/ 	.word	0x00000004


	//----- nvinfo : EIATTR_RESERVED_SMEM_USED
	.align		4
.L_28:
        /*0060*/ 	.byte	0x01, 0x41
	.zero		2


	//----- nvinfo : EIATTR_SPARSE_MMA_MASK
	.align		4
        /*0064*/ 	.byte	0x03, 0x50
        /*0066*/ 	.short	0x0000


	//----- nvinfo : EIATTR_TCGEN05_1CTA_USED
	.align		4
        /*0068*/ 	.byte	0x01, 0x51
	.zero		2


	//----- nvinfo : EIATTR_MAXREG_COUNT
	.align		4
        /*006c*/ 	.byte	0x03, 0x1b
        /*006e*/ 	.short	0x00ff


	//----- nvinfo : EIATTR_NUM_BARRIERS
	.align		4
        /*0070*/ 	.byte	0x02, 0x4c
        /*0072*/ 	.byte	0x01
	.zero		1


	//----- nvinfo : EIATTR_INT_WARP_WIDE_INSTR_OFFSETS
	.align		4
        /*0074*/ 	.byte	0x04, 0x31
        /*0076*/ 	.short	(.L_30 - .L_29)


	//   ....[0]....
.L_29:
        /*0078*/ 	.word	0x00001670


	//   ....[1]....
        /*007c*/ 	.word	0x000016c0


	//   ....[2]....
        /*0080*/ 	.word	0x000021a0


	//   ....[3]....
        /*0084*/ 	.word	0x000021b0


	//   ....[4]....
        /*0088*/ 	.word	0x00002dc0


	//   ....[5]....
        /*008c*/ 	.word	0x00002e10


	//----- nvinfo : EIATTR_COOP_GROUP_MASK_REGIDS
	.align		4
.L_30:
        /*0090*/ 	.byte	0x04, 0x29
        /*0092*/ 	.short	(.L_32 - .L_31)


	//   ....[0]....
.L_31:
        /*0094*/ 	.word	0xffffffff


	//   ....[1]....
        /*0098*/ 	.word	0xffffffff


	//   ....[2]....
        /*009c*/ 	.word	0xffffffff


	//   ....[3]....
        /*00a0*/ 	.word	0xffffffff


	//----- nvinfo : EIATTR_COOP_GROUP_INSTR_OFFSETS
	.align		4
.L_32:
        /*00a4*/ 	.byte	0x04, 0x28
        /*00a6*/ 	.short	(.L_34 - .L_33)


	//   ....[0]....
.L_33:
        /*00a8*/ 	.word	0x00000050


	//   ....[1]....
        /*00ac*/ 	.word	0x00000310


	//   ....[2]....
        /*00b0*/ 	.word	0x00002c50


	//   ....[3]....
        /*00b4*/ 	.word	0x00002ec0


	//----- nvinfo : EIATTR_VRC_CTA_INIT_COUNT
	.align		4
.L_34:
        /*00b8*/ 	.byte	0x02, 0x4a
        /*00ba*/ 	.byte	0x80
	.zero		1


	//----- nvinfo : EIATTR_MBARRIER_INSTR_OFFSETS
	.align		4
        /*00bc*/ 	.byte	0x04, 0x39
        /*00be*/ 	.short	(.L_36 - .L_35)


	//   ....[0]....
.L_35:
        /*00c0*/ 	.word	0x00001de0
        /*00c4*/ 	.word	0x000000ff
        /*00c8*/ 	.word	0x00014000
        /*00cc*/ 	.short	0x0100
        /*00ce*/ 	.byte	0x07
	.zero		1


	//   ....[1]....
        /*00d0*/ 	.word	0x00002240
        /*00d4*/ 	.word	0x000000ff
        /*00d8*/ 	.word	0x00014000
        /*00dc*/ 	.short	0x010a
        /*00de*/ 	.byte	0x07
	.zero		1


	//   ....[2]....
        /*00e0*/ 	.word	0x000023b0
        /*00e4*/ 	.word	0x000000ff
        /*00e8*/ 	.word	0x00014000
        /*00ec*/ 	.short	0x0108
        /*00ee*/ 	.byte	0x07
	.zero		1


	//   ....[3]....
        /*00f0*/ 	.word	0x00002ee0
        /*00f4*/ 	.word	0x000000ff
        /*00f8*/ 	.word	0x00014000
        /*00fc*/ 	.short	0x010a
        /*00fe*/ 	.byte	0x07
	.zero		1


	//----- nvinfo : EIATTR_NUM_MBARRIERS
	.align		4
.L_36:
        /*0100*/ 	.byte	0x03, 0x38
        /*0102*/ 	.short	0x0001


	//----- nvinfo : EIATTR_EXIT_INSTR_OFFSETS
	.align		4
        /*0104*/ 	.byte	0x04, 0x1c
        /*0106*/ 	.short	(.L_38 - .L_37)


	//   ....[0]....
.L_37:
        /*0108*/ 	.word	0x00002ed0


	//----- nvinfo : EIATTR_REQNTID
	.align		4
.L_38:
        /*010c*/ 	.byte	0x04, 0x10
        /*010e*/ 	.short	(.L_40 - .L_39)
.L_39:
        /*0110*/ 	.word	0x00000100
        /*0114*/ 	.word	0x00000001
        /*0118*/ 	.word	0x00000001


	//----- nvinfo : EIATTR_CRS_STACK_SIZE
	.align		4
.L_40:
        /*011c*/ 	.byte	0x04, 0x1e
        /*011e*/ 	.short	(.L_42 - .L_41)
.L_41:
        /*0120*/ 	.word	0x00000000


	//----- nvinfo : EIATTR_CBANK_PARAM_SIZE
	.align		4
.L_42:
        /*0124*/ 	.byte	0x03, 0x19
        /*0126*/ 	.short	0x0028


	//----- nvinfo : EIATTR_PARAM_CBANK
	.align		4
        /*0128*/ 	.byte	0x04, 0x0a
        /*012a*/ 	.short	(.L_44 - .L_43)
	.align		4
.L_43:
        /*012c*/ 	.word	index@(.nv.constant0.gluon_mma)
        /*0130*/ 	.short	0x0380
        /*0132*/ 	.short	0x0028


	//----- nvinfo : EIATTR_SW_WAR
	.align		4
.L_44:
        /*0134*/ 	.byte	0x04, 0x36
        /*0136*/ 	.short	(.L_46 - .L_45)
.L_45:
        /*0138*/ 	.word	0x00000008
.L_46:


//--------------------- .nv.compat                --------------------------
	.section	.nv.compat,"",@"SHT_CUDA_COMPAT_INFO"
	.align	4
        /*0000*/ 	.byte	0x02, 0x02, 0x02, 0x00, 0x02, 0x05, 0x05, 0x00, 0x02, 0x03, 0x00, 0x00, 0x02, 0x06, 0x01, 0x00


//--------------------- .nv.callgraph             --------------------------
	.section	.nv.callgraph,"",@"SHT_CUDA_CALLGRAPH"
	.align	4
	.sectionentsize	8
	.align		4
        /*0000*/ 	.word	0x00000000
	.align		4
        /*0004*/ 	.word	0xffffffff
	.align		4
        /*0008*/ 	.word	0x00000000
	.align		4
        /*000c*/ 	.word	0xfffffffe
	.align		4
        /*0010*/ 	.word	0x00000000
	.align		4
        /*0014*/ 	.word	0xfffffffd
	.align		4
        /*0018*/ 	.word	0x00000000
	.align		4
        /*001c*/ 	.word	0xfffffffc


//--------------------- .text.gluon_mma           --------------------------
	.section	.text.gluon_mma,"ax",@progbits
	.align	128
        .global         gluon_mma
        .type           gluon_mma,@function
        .size           gluon_mma,(.L_x_15 - gluon_mma)
        .other          gluon_mma,@"STO_CUDA_ENTRY STV_DEFAULT"
gluon_mma:
.text.gluon_mma:
[----:B------:R-:W0:Y:S01]  /*0000*/  LDC R1, c[0x0][0x37c] ;  /* 0x0000df00ff017b82 */ /* 0x000e220000000800 */
[----:B------:R-:W1:Y:S02]  /*0010*/  S2R R69, SR_TID.X ;  /* 0x0000000000457919 */ /* 0x000e640000002100 */
[----:B-1----:R-:W-:-:S13]  /*0020*/  ISETP.GE.U32.AND P1, PT, R69, 0x20, PT ;  /* 0x000000204500780c */ /* 0x002fda0003f26070 */
[----:B------:R-:W-:Y:S05]  /*0030*/  @P1 BRA `(.L_x_0) ;  /* 0x0000000000b81947 */ /* 0x000fea0003800000 */
[----:B------:R-:W1:Y:S01]  /*0040*/  S2UR UR6, SR_CgaCtaId ;  /* 0x00000000000679c3 */ /* 0x000e620000008800 */
[----:B------:R-:W-:Y:S01]  /*0050*/  NOP ;  /* 0x0000000000007918 */ /* 0x000fe20000000000 */
[----:B------:R-:W-:Y:S02]  /*0060*/  UMOV UR4, 0x40 ;  /* 0x0000004000047882 */ /* 0x000fe40000000000 */
[----:B-1----:R-:W-:-:S09]  /*0070*/  ULEA UR4, UR6, UR4, 0x18 ;  /* 0x0000000406047291 */ /* 0x002fd2000f8ec0ff */
[----:B------:R-:W1:Y:S01]  /*0080*/  LDS.U8 R0, [UR4] ;  /* 0x00000004ff007984 */ /* 0x000e620008000000 */
[----:B------:R-:W-:Y:S02]  /*0090*/  UMOV UR4, 0x400 ;  /* 0x0000040000047882 */ /* 0x000fe40000000000 */
[----:B------:R-:W-:Y:S01]  /*00a0*/  ULEA UR4, UR6, UR4, 0x18 ;  /* 0x0000000406047291 */ /* 0x000fe2000f8ec0ff */
[----:B-1----:R-:W-:-:S13]  /*00b0*/  ISETP.NE.AND P0, PT, R0, RZ, PT ;  /* 0x000000ff0000720c */ /* 0x002fda0003f05270 */
[----:B------:R-:W-:Y:S05]  /*00c0*/  @P0 BRA `(.L_x_1) ;  /* 0x00000000007c0947 */ /* 0x000fea0003800000 */
[----:B------:R-:W-:-:S13]  /*00d0*/  ELECT P0, URZ, PT ;  /* 0x0000000000ff782f */ /* 0x000fda0003800000 */
[----:B------:R-:W-:Y:S05]  /*00e0*/  @!P0 BRA `(.L_x_2) ;  /* 0x0000000000848947 */ /* 0x000fea0003800000 */
[----:B------:R-:W-:Y:S01]  /*00f0*/  UMOV UR5, 0x8 ;  /* 0x0000000800057882 */ /* 0x000fe20000000000 */
[----:B------:R-:W-:Y:S02]  /*0100*/  IMAD.MOV.U32 R4, RZ, RZ, 0x1 ;  /* 0x00000001ff047424 */ /* 0x000fe400078e00ff */
[----:B------:R-:W-:Y:S02]  /*0110*/  IMAD.MOV.U32 R5, RZ, RZ, 0xff ;  /* 0x000000ffff057424 */ /* 0x000fe400078e00ff */
[----:B------:R-:W-:Y:S04]  /*0120*/  DEPBAR.LE SB1, 0x36 ;  /* 0x00009d800000791a */ /* 0x000fe80000000000 */
[----:B------:R-:W1:Y:S02]  /*0130*/  UTCATOMSWS.FIND_AND_SET.ALIGN UP0, UR5, UR5 ;  /* 0x00000005000575e3 */ /* 0x000e640008000800 */
[----:B-1----:R-:W-:-:S04]  /*0140*/  PLOP3.LUT P0, PT, PT, PT, UP0, 0x80, 0x8 ;  /* 0x000000000008781c */ /* 0x002fc80003f0f008 */
[----:B------:R-:W-:-:S04]  /*0150*/  SEL R0, RZ, 0xffffffff, !P0 ;  /* 0xffffffffff007807 */ /* 0x000fc80004000000 */
[----:B------:R-:W-:Y:S01]  /*0160*/  ISETP.NE.AND P0, PT, R0, RZ, PT ;  /* 0x000000ff0000720c */ /* 0x000fe20003f05270 */
[----:B------:R-:W-:-:S12]  /*0170*/  IMAD.U32 R0, RZ, RZ, UR5 ;  /* 0x00000005ff007e24 */ /* 0x000fd8000f8e00ff */
[----:B------:R-:W-:Y:S05]  /*0180*/  @P0 BRA `(.L_x_3) ;  /* 0x0000000000240947 */ /* 0x000fea0003800000 */
.L_x_4:
[----:B------:R-:W-:Y:S05]  /*0190*/  NANOSLEEP 0x64 ;  /* 0x000000640000795d */ /* 0x000fea0003800000 */
[----:B------:R-:W-:-:S05]  /*01a0*/  UMOV UR5, 0x8 ;  /* 0x0000000800057882 */ /* 0x000fca0000000000 */
[----:B------:R-:W-:Y:S04]  /*01b0*/  DEPBAR.LE SB1, 0x36 ;  /* 0x00009d800000791a */ /* 0x000fe80000000000 */
[----:B------:R-:W1:Y:S02]  /*01c0*/  UTCATOMSWS.FIND_AND_SET.ALIGN UP0, UR5, UR5 ;  /* 0x00000005000575e3 */ /* 0x000e640008000800 */
[----:B-1----:R-:W-:-:S04]  /*01d0*/  PLOP3.LUT P0, PT, PT, PT, UP0, 0x80, 0x8 ;  /* 0x000000000008781c */ /* 0x002fc80003f0f008 */
[----:B------:R-:W-:-:S04]  /*01e0*/  SEL R0, RZ, 0xffffffff, !P0 ;  /* 0xffffffffff007807 */ /* 0x000fc80004000000 */
[----:B------:R-:W-:Y:S01]  /*01f0*/  ISETP.NE.AND P0, PT, R0, RZ, PT ;  /* 0x000000ff0000720c */ /* 0x000fe20003f05270 */
[----:B------:R-:W-:-:S12]  /*0200*/  IMAD.U32 R0, RZ, RZ, UR5 ;  /* 0x00000005ff007e24 */ /* 0x000fd8000f8e00ff */
[----:B------:R-:W-:Y:S05]  /*0210*/  @!P0 BRA `(.L_x_4) ;  /* 0xfffffffc00dc8947 */ /* 0x000fea000383ffff */
.L_x_3:
[C---:B------:R-:W-:Y:S01]  /*0220*/  VIADD R3, R0.reuse, 0x10 ;  /* 0x0000001000037836 */ /* 0x040fe20000000000 */
[----:B------:R-:W-:Y:S01]  /*0230*/  UMOV UR5, 0x50 ;  /* 0x0000005000057882 */ /* 0x000fe20000000000 */
[----:B------:R-:W-:Y:S01]  /*0240*/  SHF.L.U32 R2, R5, R0, RZ ;  /* 0x0000000005027219 */ /* 0x000fe200000006ff */
[----:B------:R-:W-:Y:S01]  /*0250*/  ULEA UR5, UR6, UR5, 0x18 ;  /* 0x0000000506057291 */ /* 0x000fe2000f8ec0ff */
[----:B------:R-:W-:Y:S01]  /*0260*/  IMAD.SHL.U32 R0, R0, 0x20, RZ ;  /* 0x0000002000007824 */ /* 0x000fe200078e00ff */
[----:B------:R-:W-:-:S04]  /*0270*/  SHF.L.U32 R3, R4, R3, RZ ;  /* 0x0000000304037219 */ /* 0x000fc800000006ff */
[----:B------:R-:W-:-:S05]  /*0280*/  LOP3.LUT R2, R3, R2, RZ, 0xfc, !PT ;  /* 0x0000000203027212 */ /* 0x000fca00078efcff */
[----:B------:R1:W-:Y:S04]  /*0290*/  ATOMS.OR RZ, [UR5], R2 ;  /* 0x00000002ffff798c */ /* 0x0003e8000b000005 */
[----:B------:R1:W-:Y:S01]  /*02a0*/  STS [UR4], R0 ;  /* 0x00000000ff007988 */ /* 0x0003e20008000804 */
[----:B------:R-:W-:Y:S05]  /*02b0*/  BRA `(.L_x_2) ;  /* 0x0000000000107947 */ /* 0x000fea0003800000 */
.L_x_1:
[----:B------:R-:W-:Y:S01]  /*02c0*/  IMAD.MOV.U32 R0, RZ, RZ, -0x1 ;  /* 0xffffffffff007424 */ /* 0x000fe200078e00ff */
[----:B------:R-:W-:-:S04]  /*02d0*/  MOV R2, 0x300 ;  /* 0x0000030000027802 */ /* 0x000fc80000000f00 */
[----:B------:R1:W-:Y:S03]  /*02e0*/  STS [UR4], R0 ;  /* 0x00000000ff007988 */ /* 0x0003e60008000804 */
[----:B01----:R-:W-:Y:S05]  /*02f0*/  CALL.REL.NOINC `($__internal_1_$__cuda_sm10x_tcgen05_guardrail_trap_phase_invalid_during_alloc) ;  /* 0x0000002c00107944 */ /* 0x003fea0003c00000 */
.L_x_2:
[----:B------:R-:W-:Y:S05]  /*0300*/  WARPSYNC.ALL ;  /* 0x0000000000007948 */ /* 0x000fea0003800000 */
[----:B------:R-:W-:Y:S01]  /*0310*/  NOP ;  /* 0x0000000000007918 */ /* 0x000fe20000000000 */
.L_x_0:
[----:B------:R-:W2:Y:S08]  /*0320*/  S2UR UR6, SR_CgaCtaId ;  /* 0x00000000000679c3 */ /* 0x000eb00000008800 */
[----:B------:R-:W-:Y:S01]  /*0330*/  BAR.SYNC.DEFER_BLOCKING 0x0 ;  /* 0x0000000000007b1d */ /* 0x000fe20000010000 */
[----:B------:R-:W-:Y:S02]  /*0340*/  SHF.R.U32.HI R13, RZ, 0x5, R69 ;  /* 0x00000005ff0d7819 */ /* 0x000fe40000011645 */
[----:B------:R-:W-:-:S02]  /*0350*/  LOP3.LUT R55, R69, 0xe0, RZ, 0xc0, !PT ;  /* 0x000000e045377812 */ /* 0x000fc400078ec0ff */
[----:B------:R-:W-:Y:S01]  /*0360*/  SGXT.U32 R13, R13, 0x3 ;  /* 0x000000030d0d781a */ /* 0x000fe20000000000 */
[----:B------:R-:W-:Y:S02]  /*0370*/  UMOV UR7, 0x400 ;  /* 0x0000040000077882 */ /* 0x000fe40000000000 */
[----:B------:R-:W3:Y:S01]  /*0380*/  LDC.64 R24, c[0x0][0x380] ;  /* 0x0000e000ff187b82 */ /* 0x000ee20000000a00 */
[----:B------:R-:W4:Y:S01]  /*0390*/  LDCU.64 UR14, c[0x0][0x358] ;  /* 0x00006b00ff0e77ac */ /* 0x000f220008000a00 */
[----:B------:R-:W-:Y:S01]  /*03a0*/  LOP3.LUT R61, R13, 0x20, RZ, 0xfc, !PT ;  /* 0x000000200d3d7812 */ /* 0x000fe200078efcff */
[----:B-1----:R-:W-:Y:S01]  /*03b0*/  IMAD.SHL.U32 R0, R55, 0x4, RZ ;  /* 0x0000000437007824 */ /* 0x002fe200078e00ff */
[C---:B------:R-:W-:Y:S02]  /*03c0*/  LOP3.LUT R27, R13.reuse, 0x8, RZ, 0xfc, !PT ;  /* 0x000000080d1b7812 */ /* 0x040fe400078efcff */
[----:B------:R-:W-:Y:S01]  /*03d0*/  LOP3.LUT R57, R13, 0x10, RZ, 0xfc, !PT ;  /* 0x000000100d397812 */ /* 0x000fe200078efcff */
[----:B------:R-:W-:Y:S01]  /*03e0*/  IMAD.SHL.U32 R16, R61, 0x80, RZ ;  /* 0x000000803d107824 */ /* 0x000fe200078e00ff */
[----:B------:R-:W-:Y:S01]  /*03f0*/  LOP3.LUT R3, R69, 0x1f, RZ, 0xc0, !PT ;  /* 0x0000001f45037812 */ /* 0x000fe200078ec0ff */
[----:B------:R-:W-:Y:S01]  /*0400*/  IMAD.SHL.U32 R2, R27, 0x80, RZ ;  /* 0x000000801b027824 */ /* 0x000fe200078e00ff */
[----:B------:R-:W-:Y:S01]  /*0410*/  LOP3.LUT R59, R13, 0x18, RZ, 0xfc, !PT ;  /* 0x000000180d3b7812 */ /* 0x000fe200078efcff */
[----:B------:R-:W-:Y:S01]  /*0420*/  IMAD.SHL.U32 R12, R57, 0x80, RZ ;  /* 0x00000080390c7824 */ /* 0x000fe200078e00ff */
[----:B------:R-:W-:-:S02]  /*0430*/  LOP3.LUT R63, R13, 0x28, RZ, 0xfc, !PT ;  /* 0x000000280d3f7812 */ /* 0x000fc400078efcff */
[----:B------:R-:W-:Y:S01]  /*0440*/  LOP3.LUT R15, R13, 0x30, RZ, 0xfc, !PT ;  /* 0x000000300d0f7812 */ /* 0x000fe200078efcff */
[----:B------:R-:W-:Y:S01]  /*0450*/  IMAD.SHL.U32 R14, R59, 0x80, RZ ;  /* 0x000000803b0e7824 */ /* 0x000fe200078e00ff */
[----:B--2---:R-:W-:Y:S01]  /*0460*/  ULEA UR7, UR6, UR7, 0x18 ;  /* 0x0000000706077291 */ /* 0x004fe2000f8ec0ff */
[----:B------:R-:W-:Y:S01]  /*0470*/  LOP3.LUT R13, R13, 0x38, RZ, 0xfc, !PT ;  /* 0x000000380d0d7812 */ /* 0x000fe200078efcff */
[----:B------:R-:W-:Y:S02]  /*0480*/  IMAD.SHL.U32 R26, R63, 0x80, RZ ;  /* 0x000000803f1a7824 */ /* 0x000fe400078e00ff */
[----:B------:R-:W-:Y:S02]  /*0490*/  IMAD.SHL.U32 R28, R15, 0x80, RZ ;  /* 0x000000800f1c7824 */ /* 0x000fe400078e00ff */
[----:B------:R-:W-:Y:S01]  /*04a0*/  IMAD.SHL.U32 R30, R13, 0x80, RZ ;  /* 0x000000800d1e7824 */ /* 0x000fe200078e00ff */
[-C--:B---3--:R-:W-:Y:S02]  /*04b0*/  LEA R18, P2, R61, R24.reuse, 0x8 ;  /* 0x000000183d127211 */ /* 0x088fe400078440ff */
[----:B------:R-:W1:Y:S01]  /*04c0*/  LDS R50, [UR7] ;  /* 0x00000007ff327984 */ /* 0x000e620008000800 */
[----:B------:R-:W-:-:S02]  /*04d0*/  LEA R4, P0, R55, R24, 0x3 ;  /* 0x0000001837047211 */ /* 0x000fc400078018ff */
[-C--:B------:R-:W-:Y:S02]  /*04e0*/  LEA.HI.X R19, R16, R25.reuse, RZ, 0x1, P2 ;  /* 0x0000001910137211 */ /* 0x080fe400010f0cff */
[----:B------:R-:W2:Y:S01]  /*04f0*/  LDC.64 R16, c[0x0][0x388] ;  /* 0x0000e200ff107b82 */ /* 0x000ea20000000a00 */
[----:B------:R-:W-:Y:S02]  /*0500*/  LEA.HI.X R5, R0, R25, RZ, 0x1, P0 ;  /* 0x0000001900057211 */ /* 0x000fe400000f0cff */
[-C--:B------:R-:W-:Y:S02]  /*0510*/  LEA R6, P4, R27, R24.reuse, 0x8 ;  /* 0x000000181b067211 */ /* 0x080fe400078840ff */
[-C--:B------:R-:W-:Y:S01]  /*0520*/  LEA R8, P5, R57, R24.reuse, 0x8 ;  /* 0x0000001839087211 */ /* 0x080fe200078a40ff */
[----:B------:R-:W-:Y:S02]  /*0530*/  IMAD.WIDE.U32 R4, R3, 0x2, R4 ;  /* 0x0000000203047825 */ /* 0x000fe400078e0004 */
[----:B------:R-:W-:Y:S01]  /*0540*/  BAR.SYNC.DEFER_BLOCKING 0x0 ;  /* 0x0000000000007b1d */ /* 0x000fe20000010000 */
[----:B------:R-:W-:-:S02]  /*0550*/  LEA R10, P3, R59, R24, 0x8 ;  /* 0x000000183b0a7211 */ /* 0x000fc400078640ff */
[-C--:B------:R-:W-:Y:S02]  /*0560*/  LEA R20, P0, R63, R24.reuse, 0x8 ;  /* 0x000000183f147211 */ /* 0x080fe400078040ff */
[-C--:B------:R-:W-:Y:S02]  /*0570*/  LEA.HI.X R7, R2, R25.reuse, RZ, 0x1, P4 ;  /* 0x0000001902077211 */ /* 0x080fe400020f0cff */
[-C--:B------:R-:W-:Y:S01]  /*0580*/  LEA.HI.X R9, R12, R25.reuse, RZ, 0x1, P5 ;  /* 0x000000190c097211 */ /* 0x080fe200028f0cff */
[----:B------:R-:W-:Y:S01]  /*0590*/  IMAD.SHL.U32 R76, R27, 0x100, RZ ;  /* 0x000001001b4c7824 */ /* 0x000fe200078e00ff */
[-C--:B------:R-:W-:Y:S02]  /*05a0*/  LEA.HI.X R11, R14, R25.reuse, RZ, 0x1, P3 ;  /* 0x000000190e0b7211 */ /* 0x080fe400018f0cff */
[----:B------:R-:W-:Y:S02]  /*05b0*/  LEA R22, P4, R15, R24, 0x8 ;  /* 0x000000180f167211 */ /* 0x000fe400078840ff */
[----:B------:R-:W-:-:S02]  /*05c0*/  LEA.HI.X R21, R26, R25, RZ, 0x1, P0 ;  /* 0x000000191a157211 */ /* 0x000fc400000f0cff */
[----:B------:R-:W-:Y:S01]  /*05d0*/  LEA R24, P5, R13, R24, 0x8 ;  /* 0x000000180d187211 */ /* 0x000fe200078a40ff */
[C---:B------:R-:W-:Y:S01]  /*05e0*/  IMAD.WIDE.U32 R6, R3.reuse, 0x2, R6 ;  /* 0x0000000203067825 */ /* 0x040fe200078e0006 */
[-C--:B------:R-:W-:Y:S02]  /*05f0*/  LEA.HI.X R23, R28, R25.reuse, RZ, 0x1, P4 ;  /* 0x000000191c177211 */ /* 0x080fe400020f0cff */
[----:B------:R-:W-:Y:S01]  /*0600*/  LEA.HI.X R25, R30, R25, RZ, 0x1, P5 ;  /* 0x000000191e197211 */ /* 0x000fe200028f0cff */
[----:B----4-:R-:W5:Y:S04]  /*0610*/  LDG.E.U16 R2, desc[UR14][R4.64] ;  /* 0x0000000e04027981 */ /* 0x010f68000c1e1500 */
[----:B------:R-:W5:Y:S04]  /*0620*/  LDG.E.U16 R12, desc[UR14][R4.64+0x80] ;  /* 0x0000800e040c7981 */ /* 0x000f68000c1e1500 */
[----:B------:R-:W5:Y:S04]  /*0630*/  LDG.E.U16 R65, desc[UR14][R4.64+0x40] ;  /* 0x0000400e04417981 */ /* 0x000f68000c1e1500 */
[----:B------:R3:W5:Y:S01]  /*0640*/  LDG.E.U16 R67, desc[UR14][R4.64+0xc0] ;  /* 0x0000c00e04437981 */ /* 0x000762000c1e1500 */
[----:B------:R-:W-:-:S03]  /*0650*/  IMAD.WIDE.U32 R8, R3, 0x2, R8 ;  /* 0x0000000203087825 */ /* 0x000fc600078e0008 */
[----:B------:R-:W5:Y:S01]  /*0660*/  LDG.E.U16 R14, desc[UR14][R6.64] ;  /* 0x0000000e060e7981 */ /* 0x000f62000c1e1500 */
[----:B------:R-:W-:-:S03]  /*0670*/  IMAD.WIDE.U32 R10, R3, 0x2, R10 ;  /* 0x00000002030a7825 */ /* 0x000fc600078e000a */
[----:B------:R-:W5:Y:S01]  /*0680*/  LDG.E.U16 R26, desc[UR14][R6.64+0x80] ;  /* 0x0000800e061a7981 */ /* 0x000f62000c1e1500 */
[----:B---3--:R-:W-:Y:S01]  /*0690*/  IMAD.WIDE.U32 R4, R3, 0x2, R18 ;  /* 0x0000000203047825 */ /* 0x008fe200078e0012 */
[----:B--2---:R-:W-:Y:S02]  /*06a0*/  LEA R18, P0, R27, R16, 0x9 ;  /* 0x000000101b127211 */ /* 0x004fe400078048ff */
[----:B------:R-:W5:Y:S02]  /*06b0*/  LDG.E.U16 R73, desc[UR14][R6.64+0x40] ;  /* 0x0000400e06497981 */ /* 0x000f64000c1e1500 */
[----:B------:R-:W-:Y:S02]  /*06c0*/  LEA.HI.X R19, R76, R17, RZ, 0x1, P0 ;  /* 0x000000114c137211 */ /* 0x000fe400000f0cff */
[----:B------:R2:W5:Y:S04]  /*06d0*/  LDG.E.U16 R51, desc[UR14][R6.64+0xc0] ;  /* 0x0000c00e06337981 */ /* 0x000568000c1e1500 */
[----:B------:R-:W5:Y:S04]  /*06e0*/  LDG.E.U16 R28, desc[UR14][R8.64] ;  /* 0x0000000e081c7981 */ /* 0x000f68000c1e1500 */
[----:B------:R-:W5:Y:S01]  /*06f0*/  LDG.E.U16 R30, desc[UR14][R8.64+0x80] ;  /* 0x0000800e081e7981 */ /* 0x000f62000c1e1500 */
[----:B--2---:R-:W-:-:S03]  /*0700*/  IMAD.WIDE.U32 R6, R3, 0x2, R20 ;  /* 0x0000000203067825 */ /* 0x004fc600078e0014 */
[----:B------:R-:W5:Y:S04]  /*0710*/  LDG.E.U16 R47, desc[UR14][R8.64+0x40] ;  /* 0x0000400e082f7981 */ /* 0x000f68000c1e1500 */
        /* <DEDUP_REMOVED lines=10> */
[----:B------:R2:W5:Y:S01]  /*07c0*/  LDG.E.U16 R31, desc[UR14][R4.64+0xc0] ;  /* 0x0000c00e041f7981 */ /* 0x000562000c1e1500 */
[----:B------:R-:W-:Y:S01]  /*07d0*/  IMAD R0, R3, 0x2, R0 ;  /* 0x0000000203007824 */ /* 0x000fe200078e0200 */
[----:B------:R-:W-:Y:S02]  /*07e0*/  SHF.R.U32.HI R71, RZ, 0x1, R55 ;  /* 0x00000001ff477819 */ /* 0x000fe40000011637 */
[----:B------:R3:W5:Y:S01]  /*07f0*/  LDG.E.U16 R20, desc[UR14][R6.64] ;  /* 0x0000000e06147981 */ /* 0x000762000c1e1500 */
[----:B-1----:R-:W-:-:S03]  /*0800*/  R2UR UR13, R50 ;  /* 0x00000000320d72ca */ /* 0x002fc600000e0000 */
[----:B------:R3:W5:Y:S01]  /*0810*/  LDG.E.U16 R22, desc[UR14][R6.64+0x80] ;  /* 0x0000800e06167981 */ /* 0x000762000c1e1500 */
[----:B--2---:R-:W-:-:S03]  /*0820*/  IMAD.WIDE.U32 R4, R3, 0x2, R18 ;  /* 0x0000000203047825 */ /* 0x004fc600078e0012 */
[----:B------:R3:W5:Y:S01]  /*0830*/  LDG.E.U16 R37, desc[UR14][R6.64+0x40] ;  /* 0x0000400e06257981 */ /* 0x000762000c1e1500 */
[----:B------:R-:W-:-:S03]  /*0840*/  LOP3.LUT R19, R0, R71, RZ, 0x3c, !PT ;  /* 0x0000004700137212 */ /* 0x000fc600078e3cff */
[----:B------:R3:W5:Y:S04]  /*0850*/  LDG.E.U16 R35, desc[UR14][R6.64+0xc0] ;  /* 0x0000c00e06237981 */ /* 0x000768000c1e1500 */
        /* <DEDUP_REMOVED lines=15> */
[----:B------:R3:W5:Y:S01]  /*0950*/  LDG.E.U16 R27, desc[UR14][R4.64+0x1c0] ;  /* 0x0001c00e041b7981 */ /* 0x000762000c1e1500 */
[----:B------:R-:W-:Y:S05]  /*0960*/  @P1 BRA `(.L_x_5) ;  /* 0x0000000000181947 */ /* 0x000fea0003800000 */
[----:B------:R-:W-:Y:S01]  /*0970*/  ELECT P0, URZ, PT ;  /* 0x0000000000ff782f */ /* 0x000fe20003800000 */
[----:B------:R-:W-:Y:S01]  /*0980*/  IMAD.MOV.U32 R0, RZ, RZ, 0x1 ;  /* 0x00000001ff007424 */ /* 0x000fe200078e00ff */
[----:B------:R-:W-:Y:S01]  /*0990*/  UMOV UR4, 0x40 ;  /* 0x0000004000047882 */ /* 0x000fe20000000000 */
[----:B------:R-:W-:Y:S01]  /*09a0*/  UVIRTCOUNT.DEALLOC.SMPOOL 0x80 ;  /* 0x000000800000784c */ /* 0x000fe20000000000 */
[----:B------:R-:W-:-:S09]  /*09b0*/  ULEA UR4, UR6, UR4, 0x18 ;  /* 0x0000000406047291 */ /* 0x000fd2000f8ec0ff */
[----:B------:R1:W-:Y:S03]  /*09c0*/  @P0 STS.U8 [UR4], R0 ;  /* 0x00000000ff000988 */ /* 0x0003e60008000004 */
.L_x_5:
[C---:B------:R-:W-:Y:S01]  /*09d0*/  IMAD.SHL.U32 R78, R55.reuse, 0x8, RZ ;  /* 0x00000008374e7824 */ /* 0x040fe200078e00ff */
[-C--:B---3--:R-:W-:Y:S01]  /*09e0*/  LEA R4, P0, R55, R16.reuse, 0x4 ;  /* 0x0000001037047211 */ /* 0x088fe200078020ff */
[----:B------:R-:W-:Y:S01]  /*09f0*/  IMAD.SHL.U32 R70, R59, 0x100, RZ ;  /* 0x000001003b467824 */ /* 0x000fe200078e00ff */
[CC--:B------:R-:W-:Y:S01]  /*0a00*/  LEA R6, P2, R57.reuse, R16.reuse, 0x9 ;  /* 0x0000001039067211 */ /* 0x0c0fe200078448ff */
[----:B------:R-:W-:Y:S01]  /*0a10*/  IMAD.SHL.U32 R74, R57, 0x100, RZ ;  /* 0x00000100394a7824 */ /* 0x000fe200078e00ff */
[-C--:B------:R-:W-:Y:S01]  /*0a20*/  LEA.HI.X R5, R78, R17.reuse, RZ, 0x1, P0 ;  /* 0x000000114e057211 */ /* 0x080fe200000f0cff */
[----:B------:R-:W-:Y:S01]  /*0a30*/  IMAD.SHL.U32 R72, R61, 0x100, RZ ;  /* 0x000001003d487824 */ /* 0x000fe200078e00ff */
[-C--:B------:R-:W-:Y:S01]  /*0a40*/  LEA R8, P0, R59, R16.reuse, 0x9 ;  /* 0x000000103b087211 */ /* 0x080fe200078048ff */
[----:B-----5:R2:W-:Y:S01]  /*0a50*/  STS.U16 [R19+UR7+0x10000], R2 ;  /* 0x0100000213007988 */ /* 0x0205e20008000407 */
[-C--:B------:R-:W-:Y:S01]  /*0a60*/  LEA.HI.X R7, R74, R17.reuse, RZ, 0x1, P2 ;  /* 0x000000114a077211 */ /* 0x080fe200010f0cff */
[----:B-1----:R-:W-:Y:S01]  /*0a70*/  IMAD.SHL.U32 R0, R63, 0x100, RZ ;  /* 0x000001003f007824 */ /* 0x002fe200078e00ff */
[-C--:B------:R-:W-:Y:S01]  /*0a80*/  LEA.HI.X R9, R70, R17.reuse, RZ, 0x1, P0 ;  /* 0x0000001146097211 */ /* 0x080fe200000f0cff */
[----:B------:R1:W-:Y:S01]  /*0a90*/  STS.U16 [R19+UR7+0x10400], R14 ;  /* 0x0104000e13007988 */ /* 0x0003e20008000407 */
[-C--:B------:R-:W-:Y:S01]  /*0aa0*/  LEA R10, P0, R61, R16.reuse, 0x9 ;  /* 0x000000103d0a7211 */ /* 0x080fe200078048ff */
[----:B------:R-:W-:Y:S01]  /*0ab0*/  IMAD.SHL.U32 R68, R15, 0x100, RZ ;  /* 0x000001000f447824 */ /* 0x000fe200078e00ff */
[-C--:B------:R-:W-:Y:S01]  /*0ac0*/  LEA R56, P2, R63, R16.reuse, 0x9 ;  /* 0x000000103f387211 */ /* 0x080fe200078448ff */
[----:B------:R3:W-:Y:S01]  /*0ad0*/  STS.U16 [R19+UR7+0x12000], R12 ;  /* 0x0120000c13007988 */ /* 0x0007e20008000407 */
[----:B------:R-:W-:Y:S01]  /*0ae0*/  LEA.HI.X R11, R72, R17, RZ, 0x1, P0 ;  /* 0x00000011480b7211 */ /* 0x000fe200000f0cff */
[----:B--2---:R-:W-:Y:S01]  /*0af0*/  IMAD.SHL.U32 R2, R13, 0x100, RZ ;  /* 0x000001000d027824 */ /* 0x004fe200078e00ff */
[----:B------:R-:W-:Y:S01]  /*0b00*/  LOP3.LUT R18, R19, 0x40, RZ, 0x3c, !PT ;  /* 0x0000004013127812 */ /* 0x000fe200078e3cff */
[----:B------:R-:W-:Y:S01]  /*0b10*/  IMAD.WIDE.U32 R6, R3, 0x2, R6 ;  /* 0x0000000203067825 */ /* 0x000fe200078e0006 */
[----:B------:R-:W-:Y:S01]  /*0b20*/  STS.U16 [R19+UR7+0x12400], R26 ;  /* 0x0124001a13007988 */ /* 0x000fe20008000407 */
[----:B-1----:R-:W-:-:S02]  /*0b30*/  LEA R14, P3, R15, R16, 0x9 ;  /* 0x000000100f0e7211 */ /* 0x002fc400078648ff */
[----:B------:R-:W-:Y:S01]  /*0b40*/  LEA R16, P0, R13, R16, 0x9 ;  /* 0x000000100d107211 */ /* 0x000fe200078048ff */
[----:B------:R-:W-:Y:S01]  /*0b50*/  STS.U16 [R19+UR7+0x10800], R28 ;  /* 0x0108001c13007988 */ /* 0x000fe20008000407 */
[-C--:B------:R-:W-:Y:S02]  /*0b60*/  LEA.HI.X R57, R0, R17.reuse, RZ, 0x1, P2 ;  /* 0x0000001100397211 */ /* 0x080fe400010f0cff */
[-C--:B------:R-:W-:Y:S01]  /*0b70*/  LEA.HI.X R15, R68, R17.reuse, RZ, 0x1, P3 ;  /* 0x00000011440f7211 */ /* 0x080fe200018f0cff */
[C---:B------:R-:W-:Y:S01]  /*0b80*/  IMAD.WIDE.U32 R8, R3.reuse, 0x2, R8 ;  /* 0x0000000203087825 */ /* 0x040fe200078e0008 */
[----:B------:R-:W-:Y:S01]  /*0b90*/  LEA.HI.X R17, R2, R17, RZ, 0x1, P0 ;  /* 0x0000001102117211 */ /* 0x000fe200000f0cff */
[----:B------:R-:W-:Y:S02]  /*0ba0*/  STS.U16 [R19+UR7+0x12800], R30 ;  /* 0x0128001e13007988 */ /* 0x000fe40008000407 */
[C---:B------:R-:W-:Y:S02]  /*0bb0*/  IMAD.WIDE.U32 R10, R3.reuse, 0x2, R10 ;  /* 0x00000002030a7825 */ /* 0x040fe400078e000a */
[----:B------:R-:W-:Y:S02]  /*0bc0*/  STS.U16 [R19+UR7+0x10c00], R32 ;  /* 0x010c002013007988 */ /* 0x000fe40008000407 */
[----:B------:R-:W-:-:S02]  /*0bd0*/  IMAD.WIDE.U32 R4, R3, 0x2, R4 ;  /* 0x0000000203047825 */ /* 0x000fc400078e0004 */
[----:B------:R-:W-:Y:S02]  /*0be0*/  STS.U16 [R19+UR7+0x12c00], R34 ;  /* 0x012c002213007988 */ /* 0x000fe40008000407 */
[C---:B---3--:R-:W-:Y:S02]  /*0bf0*/  IMAD.WIDE.U32 R12, R3.reuse, 0x2, R56 ;  /* 0x00000002030c7825 */ /* 0x048fe400078e0038 */
[----:B------:R-:W-:Y:S02]  /*0c00*/  STS.U16 [R19+UR7+0x11000], R36 ;  /* 0x0110002413007988 */ /* 0x000fe40008000407 */
[C---:B------:R-:W-:Y:S02]  /*0c10*/  IMAD.WIDE.U32 R14, R3.reuse, 0x2, R14 ;  /* 0x00000002030e7825 */ /* 0x040fe400078e000e */
[----:B------:R1:W-:Y:S02]  /*0c20*/  STS.U16 [R19+UR7+0x13000], R38 ;  /* 0x0130002613007988 */ /* 0x0003e40008000407 */
[----:B------:R-:W-:-:S02]  /*0c30*/  IMAD.WIDE.U32 R16, R3, 0x2, R16 ;  /* 0x0000000203107825 */ /* 0x000fc400078e0010 */
[----:B------:R-:W-:Y:S04]  /*0c40*/  STS.U16 [R19+UR7+0x11400], R20 ;  /* 0x0114001413007988 */ /* 0x000fe80008000407 */
[----:B------:R2:W-:Y:S04]  /*0c50*/  STS.U16 [R19+UR7+0x13400], R22 ;  /* 0x0134001613007988 */ /* 0x0005e80008000407 */
[----:B------:R-:W-:Y:S04]  /*0c60*/  STS.U16 [R19+UR7+0x11800], R24 ;  /* 0x0118001813007988 */ /* 0x000fe80008000407 */
[----:B------:R3:W-:Y:S04]  /*0c70*/  STS.U16 [R19+UR7+0x13800], R40 ;  /* 0x0138002813007988 */ /* 0x0007e80008000407 */
[----:B------:R4:W-:Y:S04]  /*0c80*/  STS.U16 [R19+UR7+0x11c00], R42 ;  /* 0x011c002a13007988 */ /* 0x0009e80008000407 */
[----:B------:R-:W-:Y:S04]  /*0c90*/  STS.U16 [R19+UR7+0x13c00], R48 ;  /* 0x013c003013007988 */ /* 0x000fe80008000407 */
[----:B------:R0:W-:Y:S04]  /*0ca0*/  STS.U16 [R18+UR7+0x10400], R73 ;  /* 0x0104004912007988 */ /* 0x0001e80008000407 */
[----:B-1----:R-:W4:Y:S04]  /*0cb0*/  LDG.E.U16 R38, desc[UR14][R6.64+0x100] ;  /* 0x0001000e06267981 */ /* 0x002f28000c1e1500 */
[----:B------:R-:W4:Y:S04]  /*0cc0*/  LDG.E.U16 R30, desc[UR14][R8.64+0x80] ;  /* 0x0000800e081e7981 */ /* 0x000f28000c1e1500 */
[----:B------:R-:W4:Y:S04]  /*0cd0*/  LDG.E.U16 R34, desc[UR14][R8.64+0x180] ;  /* 0x0001800e08227981 */ /* 0x000f28000c1e1500 */
[----:B------:R-:W4:Y:S04]  /*0ce0*/  LDG.E.U16 R26, desc[UR14][R10.64] ;  /* 0x0000000e0a1a7981 */ /* 0x000f28000c1e1500 */
[----:B--2---:R-:W2:Y:S04]  /*0cf0*/  LDG.E.U16 R22, desc[UR14][R10.64+0x100] ;  /* 0x0001000e0a167981 */ /* 0x004ea8000c1e1500 */
[----:B---3--:R-:W3:Y:S04]  /*0d00*/  LDG.E.U16 R40, desc[UR14][R6.64+0x180] ;  /* 0x0001800e06287981 */ /* 0x008ee8000c1e1500 */
[----:B----4-:R-:W4:Y:S04]  /*0d10*/  LDG.E.U16 R42, desc[UR14][R8.64] ;  /* 0x0000000e082a7981 */ /* 0x010f28000c1e1500 */
[----:B------:R-:W3:Y:S04]  /*0d20*/  LDG.E.U16 R32, desc[UR14][R8.64+0x100] ;  /* 0x0001000e08207981 */ /* 0x000ee8000c1e1500 */
        /* <DEDUP_REMOVED lines=9> */
[----:B0-----:R-:W3:Y:S04]  /*0dc0*/  LDG.E.U16 R73, desc[UR14][R16.64] ;  /* 0x0000000e10497981 */ /* 0x001ee8000c1e1500 */
[----:B------:R0:W-:Y:S04]  /*0dd0*/  STS.U16 [R18+UR7+0x10800], R47 ;  /* 0x0108002f12007988 */ /* 0x0001e80008000407 */
[----:B------:R-:W-:Y:S04]  /*0de0*/  STS.U16 [R18+UR7+0x12800], R49 ;  /* 0x0128003112007988 */ /* 0x000fe80008000407 */
[----:B------:R1:W-:Y:S04]  /*0df0*/  STS.U16 [R18+UR7+0x12c00], R33 ;  /* 0x012c002112007988 */ /* 0x0003e80008000407 */
[----:B------:R0:W-:Y:S04]  /*0e00*/  STS.U16 [R18+UR7+0x11000], R29 ;  /* 0x0110001d12007988 */ /* 0x0001e80008000407 */
[----:B------:R0:W-:Y:S04]  /*0e10*/  STS.U16 [R18+UR7+0x13000], R31 ;  /* 0x0130001f12007988 */ /* 0x0001e80008000407 */
[----:B------:R0:W-:Y:S04]  /*0e20*/  STS.U16 [R18+UR7+0x11400], R37 ;  /* 0x0114002512007988 */ /* 0x0001e80008000407 */
[----:B------:R0:W-:Y:S04]  /*0e30*/  STS.U16 [R18+UR7+0x13400], R35 ;  /* 0x0134002312007988 */ /* 0x0001e80008000407 */
[----:B------:R0:W-:Y:S04]  /*0e40*/  STS.U16 [R18+UR7+0x11800], R39 ;  /* 0x0118002712007988 */ /* 0x0001e80008000407 */
[----:B------:R-:W4:Y:S04]  /*0e50*/  LDG.E.U16 R48, desc[UR14][R6.64] ;  /* 0x0000000e06307981 */ /* 0x000f28000c1e1500 */
[----:B------:R-:W4:Y:S04]  /*0e60*/  LDG.E.U16 R50, desc[UR14][R6.64+0x80] ;  /* 0x0000800e06327981 */ /* 0x000f28000c1e1500 */
[----:B------:R0:W-:Y:S04]  /*0e70*/  STS.U16 [R18+UR7+0x12400], R51 ;  /* 0x0124003312007988 */ /* 0x0001e80008000407 */
[----:B------:R-:W-:Y:S04]  /*0e80*/  STS.U16 [R18+UR7+0x10c00], R53 ;  /* 0x010c003512007988 */ /* 0x000fe80008000407 */
[----:B------:R1:W-:Y:S04]  /*0e90*/  STS.U16 [R18+UR7+0x13800], R43 ;  /* 0x0138002b12007988 */ /* 0x0003e80008000407 */
[----:B0-----:R-:W4:Y:S04]  /*0ea0*/  LDG.E.U16 R47, desc[UR14][R6.64+0x40] ;  /* 0x0000400e062f7981 */ /* 0x001f28000c1e1500 */
[----:B-1----:R-:W4:Y:S04]  /*0eb0*/  LDG.E.U16 R33, desc[UR14][R6.64+0xc0] ;  /* 0x0000c00e06217981 */ /* 0x002f28000c1e1500 */
[----:B------:R-:W4:Y:S04]  /*0ec0*/  LDG.E.U16 R29, desc[UR14][R6.64+0x140] ;  /* 0x0001400e061d7981 */ /* 0x000f28000c1e1500 */
[----:B------:R-:W4:Y:S04]  /*0ed0*/  LDG.E.U16 R31, desc[UR14][R6.64+0x1c0] ;  /* 0x0001c00e061f7981 */ /* 0x000f28000c1e1500 */
[----:B------:R0:W-:Y:S04]  /*0ee0*/  STS.U16 [R18+UR7+0x11c00], R41 ;  /* 0x011c002912007988 */ /* 0x0001e80008000407 */
[----:B------:R1:W-:Y:S04]  /*0ef0*/  STS.U16 [R18+UR7+0x13c00], R45 ;  /* 0x013c002d12007988 */ /* 0x0003e80008000407 */
[----:B------:R-:W4:Y:S04]  /*0f00*/  LDG.E.U16 R49, desc[UR14][R8.64+0x40] ;  /* 0x0000400e08317981 */ /* 0x000f28000c1e1500 */
[----:B------:R-:W4:Y:S04]  /*0f10*/  LDG.E.U16 R37, desc[UR14][R8.64+0xc0] ;  /* 0x0000c00e08257981 */ /* 0x000f28000c1e1500 */
        /* <DEDUP_REMOVED lines=8> */
[----:B------:R-:W4:Y:S04]  /*0fa0*/  LDG.E.U16 R43, desc[UR14][R10.64+0xc0] ;  /* 0x0000c00e0a2b7981 */ /* 0x000f28000c1e1500 */
[----:B------:R-:W4:Y:S04]  /*0fb0*/  LDG.E.U16 R7, desc[UR14][R10.64+0x140] ;  /* 0x0001400e0a077981 */ /* 0x000f28000c1e1500 */
[----:B0-----:R-:W4:Y:S04]  /*0fc0*/  LDG.E.U16 R41, desc[UR14][R10.64+0x1c0] ;  /* 0x0001c00e0a297981 */ /* 0x001f28000c1e1500 */
[----:B------:R-:W4:Y:S04]  /*0fd0*/  LDG.E.U16 R53, desc[UR14][R12.64+0x40] ;  /* 0x0000400e0c357981 */ /* 0x000f28000c1e1500 */
[----:B-1----:R-:W4:Y:S04]  /*0fe0*/  LDG.E.U16 R45, desc[UR14][R12.64+0xc0] ;  /* 0x0000c00e0c2d7981 */ /* 0x002f28000c1e1500 */
[----:B------:R-:W4:Y:S04]  /*0ff0*/  LDG.E.U16 R9, desc[UR14][R12.64+0x140] ;  /* 0x0001400e0c097981 */ /* 0x000f28000c1e1500 */
        /* <DEDUP_REMOVED lines=22> */
[----:B------:R-:W-:Y:S04]  /*1160*/  STS.U16 [R19+UR7+0x8800], R38 ;  /* 0x0088002613007988 */ /* 0x000fe80008000407 */
[----:B------:R-:W-:Y:S04]  /*1170*/  STS.U16 [R19+UR7+0x4c00], R30 ;  /* 0x004c001e13007988 */ /* 0x000fe80008000407 */
[----:B------:R-:W-:Y:S04]  /*1180*/  STS.U16 [R19+UR7+0xcc00], R34 ;  /* 0x00cc002213007988 */ /* 0x000fe80008000407 */
[----:B------:R-:W-:Y:S04]  /*1190*/  STS.U16 [R19+UR7+0x1000], R26 ;  /* 0x0010001a13007988 */ /* 0x000fe80008000407 */
[----:B--2---:R0:W-:Y:S04]  /*11a0*/  STS.U16 [R19+UR7+0x9000], R22 ;  /* 0x0090001613007988 */ /* 0x0041e80008000407 */
[----:B------:R-:W2:Y:S04]  /*11b0*/  LDG.E.U16 R106, desc[UR14][R4.64+0x9180] ;  /* 0x0091800e046a7981 */ /* 0x000ea8000c1e1500 */
        /* <DEDUP_REMOVED lines=13> */
[----:B---3--:R-:W-:Y:S04]  /*1290*/  STS.U16 [R19+UR7+0xc800], R40 ;  /* 0x00c8002813007988 */ /* 0x008fe80008000407 */
[----:B----4-:R1:W-:Y:S04]  /*12a0*/  STS.U16 [R19+UR7+0xc00], R42 ;  /* 0x000c002a13007988 */ /* 0x0103e80008000407 */
[----:B------:R-:W-:Y:S04]  /*12b0*/  STS.U16 [R19+UR7+0x8c00], R32 ;  /* 0x008c002013007988 */ /* 0x000fe80008000407 */
[----:B------:R-:W-:Y:S04]  /*12c0*/  STS.U16 [R19+UR7+0xfc00], R20 ;  /* 0x00fc001413007988 */ /* 0x000fe80008000407 */
[----:B------:R-:W-:Y:S04]  /*12d0*/  STS.U16 [R19+UR7], R28 ;  /* 0x0000001c13007988 */ /* 0x000fe80008000407 */
[----:B------:R-:W-:Y:S04]  /*12e0*/  STS.U16 [R19+UR7+0x5000], R24 ;  /* 0x0050001813007988 */ /* 0x000fe80008000407 */
[----:B------:R-:W-:Y:S04]  /*12f0*/  STS.U16 [R19+UR7+0xd000], R36 ;  /* 0x00d0002413007988 */ /* 0x000fe80008000407 */
[----:B------:R-:W3:Y:S04]  /*1300*/  LDG.E.U16 R8, desc[UR14][R4.64+0xd080] ;  /* 0x00d0800e04087981 */ /* 0x000ee8000c1e1500 */
[----:B------:R-:W4:Y:S04]  /*1310*/  LDG.E.U16 R10, desc[UR14][R4.64+0xd100] ;  /* 0x00d1000e040a7981 */ /* 0x000f28000c1e1500 */
[----:B------:R-:W2:Y:S04]  /*1320*/  LDG.E.U16 R12, desc[UR14][R4.64+0xd180] ;  /* 0x00d1800e040c7981 */ /* 0x000ea8000c1e1500 */
[----:B------:R-:W2:Y:S04]  /*1330*/  LDG.E.U16 R14, desc[UR14][R4.64+0xe000] ;  /* 0x00e0000e040e7981 */ /* 0x000ea8000c1e1500 */
[----:B------:R-:W3:Y:S04]  /*1340*/  LDG.E.U16 R16, desc[UR14][R4.64+0xe080] ;  /* 0x00e0800e04107981 */ /* 0x000ee8000c1e1500 */
[----:B0-----:R-:W3:Y:S04]  /*1350*/  LDG.E.U16 R22, desc[UR14][R4.64+0xe100] ;  /* 0x00e1000e04167981 */ /* 0x001ee8000c1e1500 */
[----:B------:R-:W3:Y:S04]  /*1360*/  LDG.E.U16 R26, desc[UR14][R4.64+0xe180] ;  /* 0x00e1800e041a7981 */ /* 0x000ee8000c1e1500 */
[----:B------:R-:W3:Y:S04]  /*1370*/  LDG.E.U16 R30, desc[UR14][R4.64+0xf000] ;  /* 0x00f0000e041e7981 */ /* 0x000ee8000c1e1500 */
[----:B------:R-:W3:Y:S04]  /*1380*/  LDG.E.U16 R34, desc[UR14][R4.64+0xf080] ;  /* 0x00f0800e04227981 */ /* 0x000ee8000c1e1500 */
[----:B------:R-:W3:Y:S04]  /*1390*/  LDG.E.U16 R38, desc[UR14][R4.64+0xf100] ;  /* 0x00f1000e04267981 */ /* 0x000ee8000c1e1500 */
[----:B------:R-:W-:Y:S04]  /*13a0*/  STS.U16 [R19+UR7+0xd400], R83 ;  /* 0x00d4005313007988 */ /* 0x000fe80008000407 */
[----:B------:R-:W-:Y:S04]  /*13b0*/  STS.U16 [R19+UR7+0x1800], R81 ;  /* 0x0018005113007988 */ /* 0x000fe80008000407 */
[----:B------:R-:W-:Y:S04]  /*13c0*/  STS.U16 [R19+UR7+0x5800], R79 ;  /* 0x0058004f13007988 */ /* 0x000fe80008000407 */
[----:B------:R-:W-:Y:S04]  /*13d0*/  STS.U16 [R19+UR7+0x9800], R77 ;  /* 0x0098004d13007988 */ /* 0x000fe80008000407 */
[----:B------:R-:W-:Y:S04]  /*13e0*/  STS.U16 [R19+UR7+0xd800], R75 ;  /* 0x00d8004b13007988 */ /* 0x000fe80008000407 */
[----:B------:R0:W-:Y:S04]  /*13f0*/  STS.U16 [R19+UR7+0x1c00], R73 ;  /* 0x001c004913007988 */ /* 0x0001e80008000407 */
[----:B-1----:R-:W3:Y:S04]  /*1400*/  LDG.E.U16 R42, desc[UR14][R4.64+0xf1c0] ;  /* 0x00f1c00e042a7981 */ /* 0x002ee8000c1e1500 */
[----:B------:R-:W3:Y:S04]  /*1410*/  LDG.E.U16 R15, desc[UR14][R4.64+0x40] ;  /* 0x0000400e040f7981 */ /* 0x000ee8000c1e1500 */
[----:B------:R-:W4:Y:S04]  /*1420*/  LDG.E.U16 R17, desc[UR14][R4.64+0xc0] ;  /* 0x0000c00e04117981 */ /* 0x000f28000c1e1500 */
[----:B0-----:R-:W4:Y:S04]  /*1430*/  LDG.E.U16 R73, desc[UR14][R4.64+0x140] ;  /* 0x0001400e04497981 */ /* 0x001f28000c1e1500 */
        /* <DEDUP_REMOVED lines=31> */
[----:B------:R-:W4:Y:S01]  /*1630*/  LDG.E.U16 R40, desc[UR14][R4.64+0xf140] ;  /* 0x00f1400e04287981 */ /* 0x000f22000c1e1500 */
[----:B------:R-:W-:Y:S01]  /*1640*/  LOP3.LUT P2, RZ, R69, 0xff, RZ, 0xc0, !PT ;  /* 0x000000ff45ff7812 */ /* 0x000fe2000784c0ff */
[----:B------:R-:W-:-:S02]  /*1650*/  UMOV UR4, 0x1 ;  /* 0x0000000100047882 */ /* 0x000fc40000000000 */
[----:B------:R0:W-:Y:S10]  /*1660*/  STS.U16 [R19+UR7+0x8400], R44 ;  /* 0x0084002c13007988 */ /* 0x0001f40008000407 */
[----:B------:R-:W-:-:S05]  /*1670*/  VOTEU.ALL UP0, P2 ;  /* 0x0000000000ff7886 */ /* 0x000fca0001000000 */
[----:B------:R-:W-:-:S04]  /*1680*/  @!UP0 UIADD3 UR4, UPT, UPT, -UR4, 0x100000, URZ ;  /* 0x0010000004048890 */ /* 0x000fc8000fffe1ff */
[----:B------:R-:W-:Y:S02]  /*1690*/  @!UP0 USHF.L.U32 UR5, UR4, 0xb, URZ ;  /* 0x0000000b04058899 */ /* 0x000fe400080006ff */
[----:B------:R-:W-:Y:S01]  /*16a0*/  @!UP0 USHF.L.U32 UR4, UR4, 0x1, URZ ;  /* 0x0000000104048899 */ /* 0x000fe200080006ff */
[----:B0-----:R-:W-:Y:S01]  /*16b0*/  SHF.R.U32.HI R44, RZ, 0x5, R69 ;  /* 0x00000005ff2c7819 */ /* 0x001fe20000011645 */
[----:B------:R-:W-:Y:S01]  /*16c0*/  VOTEU.ALL UP1, P2 ;  /* 0x0000000000ff7886 */ /* 0x000fe20001020000 */
[----:B------:R0:W-:Y:S02]  /*16d0*/  STS.U16 [R19+UR7+0x400], R52 ;  /* 0x0004003413007988 */ /* 0x0001e40008000407 */
[----:B------:R-:W-:Y:S02]  /*16e0*/  R2UR UR12, R44 ;  /* 0x000000002c0c72ca */ /* 0x000fe400000e0000 */
[----:B------:R0:W-:Y:S04]  /*16f0*/  STS.U16 [R19+UR7+0x4400], R54 ;  /* 0x0044003613007988 */ /* 0x0001e80008000407 */
        /* <DEDUP_REMOVED lines=18> */
[----:B--2---:R0:W-:Y:S04]  /*1820*/  STS.U16 [R19+UR7+0xe400], R106 ;  /* 0x00e4006a13007988 */ /* 0x0041e80008000407 */
        /* <DEDUP_REMOVED lines=13> */
[----:B---3--:R0:W-:Y:S04]  /*1900*/  STS.U16 [R19+UR7+0x7400], R8 ;  /* 0x0074000813007988 */ /* 0x0081e80008000407 */
[----:B----4-:R0:W-:Y:S04]  /*1910*/  STS.U16 [R19+UR7+0xb400], R10 ;  /* 0x00b4000a13007988 */ /* 0x0101e80008000407 */
        /* <DEDUP_REMOVED lines=38> */
[----:B------:R0:W-:Y:S04]  /*1b80*/  STS.U16 [R18+UR7], R15 ;  /* 0x0000000f12007988 */ /* 0x0001e80008000407 */
        /* <DEDUP_REMOVED lines=33> */
[----:B------:R0:W-:Y:S01]  /*1da0*/  STS.U16 [R18+UR7+0xbc00], R40 ;  /* 0x00bc002812007988 */ /* 0x0001e20008000407 */
[----:B------:R1:W-:Y:S06]  /*1db0*/  MEMBAR.ALL.CTA ;  /* 0x0000000000007992 */ /* 0x0003ec0000008000 */
[----:B-1----:R-:W-:Y:S04]  /*1dc0*/  FENCE.VIEW.ASYNC.S ;  /* 0x00000000000073c6 */ /* 0x002fe80000000000 */
[----:B------:R-:W1:Y:S02]  /*1dd0*/  FENCE.VIEW.ASYNC.S ;  /* 0x00000000000073c6 */ /* 0x000e640000000000 */
[----:B-1----:R0:W1:Y:S01]  /*1de0*/  @!UP1 SYNCS.EXCH.64 URZ, [UR7+0x14000], UR4 ;  /* 0x0140000407ff95b2 */ /* 0x0020620008000100 */
[----:B------:R-:W-:Y:S01]  /*1df0*/  UISETP.NE.U32.AND UP0, UPT, UR12, URZ, UPT ;  /* 0x000000ff0c00728c */ /* 0x000fe2000bf05070 */
[----:B------:R-:W-:Y:S01]  /*1e00*/  LOP3.LUT R4, R69, 0xff, RZ, 0xc0, !PT ;  /* 0x000000ff45047812 */ /* 0x000fe200078ec0ff */
[----:B-1----:R-:W-:Y:S07]  /*1e10*/  BAR.SYNC.DEFER_BLOCKING 0x0 ;  /* 0x0000000000007b1d */ /* 0x002fee0000010000 */
[----:B0-----:R-:W-:Y:S05]  /*1e20*/  BRA.U UP0, `(.L_x_6) ;  /* 0x0000000100cc7547 */ /* 0x001fea000b800000 */
[----:B------:R-:W-:Y:S02]  /*1e30*/  USHF.R.U32.HI UR10, URZ, 0x4, UR7 ;  /* 0x00000004ff0a7899 */ /* 0x000fe40008011607 */
[----:B------:R-:W-:Y:S02]  /*1e40*/  UIADD3 UR8, UPT, UPT, UR7, 0x10000, URZ ;  /* 0x0001000007087890 */ /* 0x000fe4000fffe0ff */
[----:B------:R-:W-:Y:S02]  /*1e50*/  USGXT.U32 UR10, UR10, 0xe ;  /* 0x0000000e0a0a789a */ /* 0x000fe40008000000 */
[----:B------:R-:W-:Y:S02]  /*1e60*/  USHF.R.U32.HI UR8, URZ, 0x4, UR8 ;  /* 0x00000004ff087899 */ /* 0x000fe40008011608 */
[----:B------:R-:W-:Y:S02]  /*1e70*/  UIADD3 UR40, UP0, UPT, UR10, 0x4000080, URZ ;  /* 0x040000800a287890 */ /* 0x000fe4000ff1e0ff */
[----:B------:R-:W-:Y:S01]  /*1e80*/  USGXT.U32 UR8, UR8, 0xe ;  /* 0x0000000e0808789a */ /* 0x000fe20008000000 */
[----:B------:R-:W-:Y:S01]  /*1e90*/  UMOV UR5, URZ ;  /* 0x000000ff00057c82 */ /* 0x000fe20008000000 */
[----:B------:R-:W-:Y:S01]  /*1ea0*/  UMOV UR4, URZ ;  /* 0x000000ff00047c82 */ /* 0x000fe20008000000 */
[----:B------:R-:W-:-:S02]  /*1eb0*/  UIADD3.X UR41, UPT, UPT, UR5, 0x40004040, URZ, UP0, !UPT ;  /* 0x4000404005297890 */ /* 0x000fc400087fe4ff */
[----:B------:R-:W-:Y:S02]  /*1ec0*/  UIADD3 UR38, UP0, UPT, UR8, 0x2, URZ ;  /* 0x0000000208267890 */ /* 0x000fe4000ff1e0ff */
[----:B------:R-:W-:Y:S02]  /*1ed0*/  ULOP3.LUT UR10, UR10, 0x4000000, URZ, 0xfc, !UPT ;  /* 0x040000000a0a7892 */ /* 0x000fe4000f8efcff */
[----:B------:R-:W-:Y:S02]  /*1ee0*/  UIADD3.X UR39, UPT, UPT, UR4, 0x40004040, URZ, UP0, !UPT ;  /* 0x4000404004277890 */ /* 0x000fe400087fe4ff */
[----:B------:R-:W-:Y:S02]  /*1ef0*/  UIADD3.64 UR16, UPT, UPT, UR40, 0x80, URZ ;  /* 0x0000008028107897 */ /* 0x000fe4000fffe0ff */
[----:B------:R-:W-:Y:S02]  /*1f00*/  UIADD3.64 UR4, UPT, UPT, UR38, 0x2, URZ ;  /* 0x0000000226047897 */ /* 0x000fe4000fffe0ff */
[----:B------:R-:W-:-:S02]  /*1f10*/  UIADD3.64 UR20, UPT, UPT, UR40, 0x100, URZ ;  /* 0x0000010028147897 */ /* 0x000fc4000fffe0ff */
[----:B------:R-:W-:Y:S02]  /*1f20*/  UIADD3.64 UR18, UPT, UPT, UR38, 0x4, URZ ;  /* 0x0000000426127897 */ /* 0x000fe4000fffe0ff */
[----:B------:R-:W-:Y:S02]  /*1f30*/  UIADD3.64 UR24, UPT, UPT, UR40, 0x180, URZ ;  /* 0x0000018028187897 */ /* 0x000fe4000fffe0ff */
[----:B------:R-:W-:Y:S02]  /*1f40*/  UIADD3.64 UR22, UPT, UPT, UR38, 0x1fe, URZ ;  /* 0x000001fe26167897 */ /* 0x000fe4000fffe0ff */
[----:B------:R-:W-:Y:S02]  /*1f50*/  UIADD3.64 UR28, UPT, UPT, UR40, 0x200, URZ ;  /* 0x00000200281c7897 */ /* 0x000fe4000fffe0ff */
[----:B------:R-:W-:Y:S02]  /*1f60*/  UIADD3.64 UR26, UPT, UPT, UR38, 0x200, URZ ;  /* 0x00000200261a7897 */ /* 0x000fe4000fffe0ff */
[----:B------:R-:W-:-:S02]  /*1f70*/  UIADD3.64 UR32, UPT, UPT, UR40, 0x280, URZ ;  /* 0x0000028028207897 */ /* 0x000fc4000fffe0ff */
[----:B------:R-:W-:Y:S01]  /*1f80*/  UIADD3.64 UR30, UPT, UPT, UR38, 0x202, URZ ;  /* 0x00000202261e7897 */ /* 0x000fe2000fffe0ff */
[----:B------:R-:W-:Y:S01]  /*1f90*/  UMOV UR42, 0x0 ;  /* 0x00000000002a7882 */ /* 0x000fe20000000000 */
[----:B------:R-:W-:Y:S01]  /*1fa0*/  UMOV UR43, 0x4410490 ;  /* 0x04410490002b7882 */ /* 0x000fe20000000000 */
[----:B------:R-:W-:Y:S01]  /*1fb0*/  UIADD3.64 UR36, UPT, UPT, UR40, 0x300, URZ ;  /* 0x0000030028247897 */ /* 0x000fe2000fffe0ff */
[----:B------:R-:W-:Y:S01]  /*1fc0*/  UMOV UR9, 0x40004040 ;  /* 0x4000404000097882 */ /* 0x000fe20000000000 */
[----:B------:R-:W-:Y:S01]  /*1fd0*/  UIADD3.64 UR34, UPT, UPT, UR38, 0x204, URZ ;  /* 0x0000020426227897 */ /* 0x000fe2000fffe0ff */
[----:B------:R-:W-:Y:S01]  /*1fe0*/  UMOV UR11, 0x40004040 ;  /* 0x40004040000b7882 */ /* 0x000fe20000000000 */
[----:B------:R-:W-:Y:S01]  /*1ff0*/  UMOV UR44, 0x0 ;  /* 0x00000000002c7882 */ /* 0x000fe20000000000 */
[----:B------:R-:W-:Y:S01]  /*2000*/  UMOV UR45, 0x4410490 ;  /* 0x04410490002d7882 */ /* 0x000fe20000000000 */
[----:B------:R-:W-:Y:S01]  /*2010*/  UMOV UR46, 0x0 ;  /* 0x00000000002e7882 */ /* 0x000fe20000000000 */
[----:B------:R-:W-:Y:S01]  /*2020*/  UMOV UR47, 0x4410490 ;  /* 0x04410490002f7882 */ /* 0x000fe20000000000 */
[----:B------:R0:W-:Y:S01]  /*2030*/  UTCHMMA gdesc[UR8], gdesc[UR10], tmem[UR13], tmem[UR42], idesc[UR43], !UPT ;  /* 0x00ff2a0a080075ea */ /* 0x0001e2000f80000d */
[----:B------:R-:W-:Y:S01]  /*2040*/  UMOV UR48, 0x0 ;  /* 0x0000000000307882 */ /* 0x000fe20000000000 */
[----:B------:R-:W-:Y:S01]  /*2050*/  UMOV UR49, 0x4410490 ;  /* 0x0441049000317882 */ /* 0x000fe20000000000 */
[----:B------:R0:W-:Y:S01]  /*2060*/  UTCHMMA gdesc[UR38], gdesc[UR40], tmem[UR13], tmem[UR44], idesc[UR45], UPT ;  /* 0x00ff2c28260075ea */ /* 0x0001e2000b80000d */
        /* <DEDUP_REMOVED lines=12> */
[----:B------:R0:W-:Y:S01]  /*2130*/  UTCHMMA gdesc[UR30], gdesc[UR32], tmem[UR13], tmem[UR54], idesc[UR55], UPT ;  /* 0x00ff36201e0075ea */ /* 0x0001e2000b80000d */
[----:B------:R0:W-:Y:S01]  /*2140*/  UTCHMMA gdesc[UR34], gdesc[UR36], tmem[UR13], tmem[UR56], idesc[UR57], UPT ;  /* 0x00ff3824220075ea */ /* 0x0001e2000b80000d */
[----:B------:R-:W-:Y:S01]  /*2150*/  NOP ;  /* 0x0000000000007918 */ /* 0x000fe20000000000 */
.L_x_6:
[----:B------:R-:W-:Y:S01]  /*2160*/  ELECT P0, URZ, PT ;  /* 0x0000000000ff782f */ /* 0x000fe20003800000 */
[----:B0-----:R-:W-:-:S03]  /*2170*/  UIADD3 UR4, UPT, UPT, UR7, 0x14000, URZ ;  /* 0x0001400007047890 */ /* 0x001fc6000fffe0ff */
[----:B------:R-:W-:Y:S01]  /*2180*/  ISETP.LT.U32.AND P0, PT, R4, 0x20, P0 ;  /* 0x000000200400780c */ /* 0x000fe20000701070 */
[----:B------:R-:W-:-:S12]  /*2190*/  UMOV UR5, URZ ;  /* 0x000000ff00057c82 */ /* 0x000fd80008000000 */
[----:B------:R-:W-:Y:S01]  /*21a0*/  VOTEU.ANY UP0, P0 ;  /* 0x0000000000ff7886 */ /* 0x000fe20000000100 */
[----:B------:R-:W-:-:S04]  /*21b0*/  VOTEU.ANY UP1, P0 ;  /* 0x0000000000ff7886 */ /* 0x000fc80000020100 */
[----:B------:R-:W-:Y:S01]  /*21c0*/  @UP0 UMOV UR8, UR4 ;  /* 0x0000000400080c82 */ /* 0x000fe20008000000 */
[----:B------:R-:W-:Y:S01]  /*21d0*/  USHF.L.U32 UR4, UR12, 0x15, URZ ;  /* 0x000000150c047899 */ /* 0x000fe200080006ff */
[----:B------:R0:W-:Y:S01]  /*21e0*/  @UP1 UTCBAR [UR8], URZ ;  /* 0x000000ff080013e9 */ /* 0x0001e200080000ff */
[----:B------:R-:W-:Y:S01]  /*21f0*/  BAR.SYNC.DEFER_BLOCKING 0x0 ;  /* 0x0000000000007b1d */ /* 0x000fe20000010000 */
[----:B------:R-:W-:Y:S02]  /*2200*/  USHF.L.U32 UR5, UR12, 0x5, URZ ;  /* 0x000000050c057899 */ /* 0x000fe400080006ff */
[----:B------:R-:W-:Y:S02]  /*2210*/  ULOP3.LUT UR4, UR4, 0x600000, URZ, 0xc0, !UPT ;  /* 0x0060000004047892 */ /* 0x000fe4000f8ec0ff */
[----:B------:R-:W-:-:S04]  /*2220*/  ULOP3.LUT UR5, UR5, 0x80, URZ, 0xc0, !UPT ;  /* 0x0000008005057892 */ /* 0x000fc8000f8ec0ff */
[----:B------:R-:W-:Y:S01]  /*2230*/  UIADD3 UR4, UPT, UPT, UR5, UR4, UR13 ;  /* 0x0000000405047290 */ /* 0x000fe2000fffe00d */
[----:B------:R-:W1:Y:S02]  /*2240*/  SYNCS.PHASECHK.TRANS64.TRYWAIT P0, [UR7+0x14000], RZ ;  /* 0x014000ffff0075a7 */ /* 0x000e640008001107 */
[----:B01----:R-:W-:Y:S09]  /*2250*/  @!P0 BRA `(.L_x_7) ;  /* 0x0000000c00208947 */ /* 0x003ff20003800000 */
.L_x_11:
[----:B------:R-:W-:Y:S01]  /*2260*/  BAR.SYNC.DEFER_BLOCKING 0x0 ;  /* 0x0000000000007b1d */ /* 0x000fe20000010000 */
[C---:B------:R-:W-:Y:S01]  /*2270*/  IMAD.SHL.U32 R75, R69.reuse, 0x10, RZ ;  /* 0x00000010454b7824 */ /* 0x040fe200078e00ff */
[C---:B------:R-:W-:Y:S01]  /*2280*/  LOP3.LUT R73, R69.reuse, 0x7, RZ, 0xc0, !PT ;  /* 0x0000000745497812 */ /* 0x040fe200078ec0ff */
[----:B------:R-:W-:Y:S02]  /*2290*/  IMAD.SHL.U32 R77, R69, 0x80, RZ ;  /* 0x00000080454d7824 */ /* 0x000fe400078e00ff */
[----:B------:R-:W-:Y:S01]  /*22a0*/  IMAD.SHL.U32 R78, R78, 0x4, RZ ;  /* 0x000000044e4e7824 */ /* 0x000fe200078e00ff */
[----:B------:R-:W-:Y:S01]  /*22b0*/  LOP3.LUT R80, R75, 0x8f0, RZ, 0xc0, !PT ;  /* 0x000008f04b507812 */ /* 0x000fe200078ec0ff */
[C---:B------:R-:W-:Y:S01]  /*22c0*/  IMAD.SHL.U32 R75, R69.reuse, 0x8, RZ ;  /* 0x00000008454b7824 */ /* 0x040fe200078e00ff */
[----:B------:R-:W-:Y:S01]  /*22d0*/  LDTM.16dp32bit_t0_t15.x64 R4, tmem[UR4] ;  /* 0x00000004000479ee */ /* 0x000fe20008b00000 */
[----:B------:R-:W0:Y:S01]  /*22e0*/  LDTM.16dp32bit_t16_t31.x64 R4, tmem[UR4+0x40] ;  /* 0x00004004000479ee */ /* 0x000e220008b20000 */
[----:B------:R-:W-:Y:S01]  /*22f0*/  IMAD.SHL.U32 R69, R69, 0x40, RZ ;  /* 0x0000004045457824 */ /* 0x000fe200078e00ff */
[----:B------:R-:W-:Y:S01]  /*2300*/  LOP3.LUT R82, R77, 0x7c00, RZ, 0xc0, !PT ;  /* 0x00007c004d527812 */ /* 0x000fe200078ec0ff */
[----:B------:R-:W-:Y:S01]  /*2310*/  IMAD R77, R73, 0x1000, R80 ;  /* 0x00001000494d7824 */ /* 0x000fe200078e0250 */
[----:B------:R-:W-:Y:S01]  /*2320*/  LOP3.LUT R75, R75, 0x300, RZ, 0xc0, !PT ;  /* 0x000003004b4b7812 */ /* 0x000fe200078ec0ff */
[----:B------:R-:W1:Y:S01]  /*2330*/  LDCU.64 UR4, c[0x0][0x390] ;  /* 0x00007200ff0477ac */ /* 0x000e620008000a00 */
[----:B------:R-:W-:Y:S01]  /*2340*/  LOP3.LUT R80, R69, 0x400, RZ, 0xc0, !PT ;  /* 0x0000040045507812 */ /* 0x000fe200078ec0ff */
[----:B------:R-:W-:-:S02]  /*2350*/  IMAD R82, R73, 0x10, R82 ;  /* 0x0000001049527824 */ /* 0x000fc400078e0252 */
[----:B------:R-:W-:Y:S01]  /*2360*/  IMAD.SHL.U32 R73, R3, 0x4, RZ ;  /* 0x0000000403497824 */ /* 0x000fe200078e00ff */
[----:B------:R-:W-:Y:S02]  /*2370*/  IADD3 R3, PT, PT, R75, R77, R80 ;  /* 0x0000004d4b037210 */ /* 0x000fe40007ffe050 */
[----:B------:R-:W-:Y:S02]  /*2380*/  LOP3.LUT R71, R82, R71, RZ, 0x3c, !PT ;  /* 0x0000004752477212 */ /* 0x000fe400078e3cff */
[C---:B------:R-:W-:Y:S02]  /*2390*/  LOP3.LUT R69, R3.reuse, 0x10, RZ, 0x3c, !PT ;  /* 0x0000001003457812 */ /* 0x040fe400078e3cff */
[C---:B------:R-:W-:Y:S01]  /*23a0*/  LOP3.LUT R89, R3.reuse, 0x20, RZ, 0x3c, !PT ;  /* 0x0000002003597812 */ /* 0x040fe200078e3cff */
[----:B------:R-:W0:Y:S01]  /*23b0*/  @!P2 SYNCS.CCTL.IV [UR7+0x14000] ;  /* 0x01400000ff00a9b1 */ /* 0x000e220008000007 */
[C---:B------:R-:W-:Y:S01]  /*23c0*/  LOP3.LUT R91, R3.reuse, 0x30, RZ, 0x3c, !PT ;  /* 0x00000030035b7812 */ /* 0x040fe200078e3cff */
[----:B------:R-:W-:Y:S01]  /*23d0*/  NOP ;  /* 0x0000000000007918 */ /* 0x000fe20000000000 */
[----:B------:R-:W-:-:S02]  /*23e0*/  LOP3.LUT R94, R3, 0x40, RZ, 0x3c, !PT ;  /* 0x00000040035e7812 */ /* 0x000fc400078e3cff */
[C---:B------:R-:W-:Y:S01]  /*23f0*/  LOP3.LUT R95, R3.reuse, 0x50, RZ, 0x3c, !PT ;  /* 0x00000050035f7812 */ /* 0x040fe200078e3cff */
[----:B0-----:R0:W-:Y:S01]  /*2400*/  STS.128 [R3+UR7], R4 ;  /* 0x0000000403007988 */ /* 0x0011e20008000c07 */
[C---:B------:R-:W-:Y:S02]  /*2410*/  LOP3.LUT R96, R3.reuse, 0x60, RZ, 0x3c, !PT ;  /* 0x0000006003607812 */ /* 0x040fe400078e3cff */
[----:B------:R-:W-:Y:S01]  /*2420*/  LOP3.LUT R97, R3, 0x70, RZ, 0x3c, !PT ;  /* 0x0000007003617812 */ /* 0x000fe200078e3cff */
[----:B------:R-:W-:Y:S01]  /*2430*/  STS.128 [R69+UR7], R8 ;  /* 0x0000000845007988 */ /* 0x000fe20008000c07 */
[----:B-1----:R-:W-:Y:S02]  /*2440*/  IADD3 R78, P3, P4, R73, UR4, R78 ;  /* 0x00000004494e7c10 */ /* 0x002fe4000fc7e04e */
[----:B------:R-:W-:Y:S01]  /*2450*/  LEA R80, P0, R76, UR4, 0x2 ;  /* 0x000000044c507c11 */ /* 0x000fe2000f8010ff */
[----:B------:R-:W-:Y:S01]  /*2460*/  STS.128 [R89+UR7], R12 ;  /* 0x0000000c59007988 */ /* 0x000fe20008000c07 */
[----:B------:R-:W-:-:S02]  /*2470*/  IADD3.X R79, PT, PT, RZ, UR5, RZ, P3, P4 ;  /* 0x00000005ff4f7c10 */ /* 0x000fc40009fe84ff */
[----:B------:R-:W-:Y:S01]  /*2480*/  LEA.HI.X R75, R76, UR5, RZ, 0x2, P0 ;  /* 0x000000054c4b7c11 */ /* 0x000fe200080f14ff */
[----:B------:R-:W-:Y:S01]  /*2490*/  STS.128 [R91+UR7], R16 ;  /* 0x000000105b007988 */ /* 0x000fe20008000c07 */
[----:B------:R-:W-:Y:S02]  /*24a0*/  LEA R84, P5, R74, UR4, 0x2 ;  /* 0x000000044a547c11 */ /* 0x000fe4000f8a10ff */
[----:B------:R-:W-:Y:S01]  /*24b0*/  LEA R82, P6, R70, UR4, 0x2 ;  /* 0x0000000446527c11 */ /* 0x000fe2000f8c10ff */
[----:B------:R-:W-:Y:S01]  /*24c0*/  STS.128 [R94+UR7], R20 ;  /* 0x000000145e007988 */ /* 0x000fe20008000c07 */
[----:B------:R-:W-:Y:S02]  /*24d0*/  IADD3 R76, P4, PT, R73, R80, RZ ;  /* 0x00000050494c7210 */ /* 0x000fe40007f9e0ff */
[----:B------:R-:W-:Y:S01]  /*24e0*/  LEA R92, P0, R72, UR4, 0x2 ;  /* 0x00000004485c7c11 */ /* 0x000fe2000f8010ff */
[----:B------:R-:W-:Y:S01]  /*24f0*/  STS.128 [R95+UR7], R24 ;  /* 0x000000185f007988 */ /* 0x000fe20008000c07 */
[----:B------:R-:W-:Y:S01]  /*2500*/  LEA.HI.X R74, R74, UR5, RZ, 0x2, P5 ;  /* 0x000000054a4a7c11 */ /* 0x000fe2000a8f14ff */
[----:B------:R-:W-:Y:S01]  /*2510*/  IMAD.X R77, RZ, RZ, R75, P4 ;  /* 0x000000ffff4d7224 */ /* 0x000fe200020e064b */
[----:B------:R-:W-:Y:S01]  /*2520*/  LEA.HI.X R70, R70, UR5, RZ, 0x2, P6 ;  /* 0x0000000546467c11 */ /* 0x000fe2000b0f14ff */
[----:B------:R-:W-:Y:S01]  /*2530*/  STS.128 [R96+UR7], R28 ;  /* 0x0000001c60007988 */ /* 0x000fe20008000c07 */
[----:B------:R-:W-:-:S02]  /*2540*/  LEA.HI.X R72, R72, UR5, RZ, 0x2, P0 ;  /* 0x0000000548487c11 */ /* 0x000fc400080f14ff */
[C---:B0-----:R-:W-:Y:S01]  /*2550*/  IADD3 R4, P5, PT, R73.reuse, R84, RZ ;  /* 0x0000005449047210 */ /* 0x041fe20007fbe0ff */
[----:B------:R-:W-:Y:S01]  /*2560*/  STS.128 [R97+UR7], R32 ;  /* 0x0000002061007988 */ /* 0x000fe20008000c07 */
[----:B------:R-:W-:Y:S01]  /*2570*/  BAR.SYNC.DEFER_BLOCKING 0x0 ;  /* 0x0000000000007b1d */ /* 0x000fe20000010000 */
[C---:B------:R-:W-:Y:S02]  /*2580*/  IADD3 R6, P6, PT, R73.reuse, R82, RZ ;  /* 0x0000005249067210 */ /* 0x040fe40007fde0ff */
[----:B------:R-:W-:Y:S01]  /*2590*/  IMAD.X R5, RZ, RZ, R74, P5 ;  /* 0x000000ffff057224 */ /* 0x000fe200028e064a */
[----:B------:R-:W-:Y:S02]  /*25a0*/  IADD3 R92, P0, PT, R73, R92, RZ ;  /* 0x0000005c495c7210 */ /* 0x000fe40007f1e0ff */
[----:B------:R-:W-:Y:S01]  /*25b0*/  LEA R80, P4, R2, UR4, 0x2 ;  /* 0x0000000402507c11 */ /* 0x000fe2000f8810ff */
[----:B------:R-:W-:Y:S01]  /*25c0*/  IMAD.X R7, RZ, RZ, R70, P6 ;  /* 0x000000ffff077224 */ /* 0x000fe200030e0646 */
[----:B------:R-:W-:Y:S01]  /*25d0*/  LEA R90, P2, R0, UR4, 0x2 ;  /* 0x00000004005a7c11 */ /* 0x000fe2000f8410ff */
[----:B------:R-:W-:Y:S01]  /*25e0*/  IMAD.X R93, RZ, RZ, R72, P0 ;  /* 0x000000ffff5d7224 */ /* 0x000fe200000e0648 */
[----:B------:R-:W-:-:S02]  /*25f0*/  LEA R88, P3, R68, UR4, 0x2 ;  /* 0x0000000444587c11 */ /* 0x000fc4000f8610ff */
[C---:B------:R-:W-:Y:S02]  /*2600*/  IADD3 R90, P6, PT, R73.reuse, R90, RZ ;  /* 0x0000005a495a7210 */ /* 0x040fe40007fde0ff */
[C---:B------:R-:W-:Y:S02]  /*2610*/  IADD3 R88, P5, PT, R73.reuse, R88, RZ ;  /* 0x0000005849587210 */ /* 0x040fe40007fbe0ff */
[----:B------:R-:W-:Y:S02]  /*2620*/  IADD3 R70, P0, PT, R73, R80, RZ ;  /* 0x0000005049467210 */ /* 0x000fe40007f1e0ff */
[----:B------:R-:W-:Y:S02]  /*2630*/  LEA.HI.X R0, R0, UR5, RZ, 0x2, P2 ;  /* 0x0000000500007c11 */ /* 0x000fe400090f14ff */
[----:B------:R-:W-:Y:S02]  /*2640*/  LEA.HI.X R68, R68, UR5, RZ, 0x2, P3 ;  /* 0x0000000544447c11 */ /* 0x000fe400098f14ff */
[----:B------:R-:W-:Y:S01]  /*2650*/  LEA.HI.X R2, R2, UR5, RZ, 0x2, P4 ;  /* 0x0000000502027c11 */ /* 0x000fe2000a0f14ff */
[----:B------:R-:W0:Y:S04]  /*2660*/  LDSM.16.M88.4 R8, [R71+UR7] ;  /* 0x000000074708783b */ /* 0x000e280008000200 */
[----:B------:R-:W-:Y:S04]  /*2670*/  LDSM.16.M88.4 R12, [R71+UR7+0x80] ;  /* 0x00008007470c783b */ /* 0x000fe80008000200 */
[----:B------:R-:W-:Y:S04]  /*2680*/  LDSM.16.M88.4 R72, [R71+UR7+0x100] ;  /* 0x000100074748783b */ /* 0x000fe80008000200 */
[----:B------:R-:W-:Y:S04]  /*2690*/  LDSM.16.M88.4 R80, [R71+UR7+0x180] ;  /* 0x000180074750783b */ /* 0x000fe80008000200 */
[----:B------:R-:W-:Y:S04]  /*26a0*/  LDSM.16.M88.4 R84, [R71+UR7+0x200] ;  /* 0x000200074754783b */ /* 0x000fe80008000200 */
[----:B------:R-:W-:Y:S04]  /*26b0*/  LDSM.16.M88.4 R16, [R71+UR7+0x280] ;  /* 0x000280074710783b */ /* 0x000fe80008000200 */
[----:B------:R-:W-:Y:S04]  /*26c0*/  LDSM.16.M88.4 R20, [R71+UR7+0x300] ;  /* 0x000300074714783b */ /* 0x000fe80008000200 */
[----:B------:R-:W-:Y:S01]  /*26d0*/  LDSM.16.M88.4 R24, [R71+UR7+0x380] ;  /* 0x000380074718783b */ /* 0x000fe20008000200 */
[----:B------:R-:W-:Y:S06]  /*26e0*/  BAR.SYNC.DEFER_BLOCKING 0x0 ;  /* 0x0000000000007b1d */ /* 0x000fec0000010000 */
[----:B------:R-:W-:Y:S04]  /*26f0*/  STS.128 [R3+UR7], R36 ;  /* 0x0000002403007988 */ /* 0x000fe80008000c07 */
[----:B------:R-:W-:Y:S04]  /*2700*/  STS.128 [R69+UR7], R40 ;  /* 0x0000002845007988 */ /* 0x000fe80008000c07 */
[----:B------:R1:W-:Y:S04]  /*2710*/  STS.128 [R89+UR7], R44 ;  /* 0x0000002c59007988 */ /* 0x0003e80008000c07 */
[----:B------:R2:W-:Y:S04]  /*2720*/  STS.128 [R91+UR7], R48 ;  /* 0x000000305b007988 */ /* 0x0005e80008000c07 */
[----:B------:R-:W-:Y:S04]  /*2730*/  STS.128 [R94+UR7], R52 ;  /* 0x000000345e007988 */ /* 0x000fe80008000c07 */
[----:B------:R-:W-:Y:S04]  /*2740*/  STS.128 [R95+UR7], R56 ;  /* 0x000000385f007988 */ /* 0x000fe80008000c07 */
[----:B------:R-:W-:Y:S01]  /*2750*/  STS.128 [R96+UR7], R60 ;  /* 0x0000003c60007988 */ /* 0x000fe20008000c07 */
[----:B-1----:R-:W-:-:S03]  /*2760*/  IMAD.X R89, RZ, RZ, R68, P5 ;  /* 0x000000ffff597224 */ /* 0x002fc600028e0644 */
[----:B------:R-:W-:Y:S01]  /*2770*/  STS.128 [R97+UR7], R64 ;  /* 0x0000004061007988 */ /* 0x000fe20008000c07 */
[----:B--2---:R-:W-:Y:S01]  /*2780*/  IMAD.X R91, RZ, RZ, R0, P6 ;  /* 0x000000ffff5b7224 */ /* 0x004fe200030e0600 */
[----:B------:R-:W-:Y:S06]  /*2790*/  BAR.SYNC.DEFER_BLOCKING 0x0 ;  /* 0x0000000000007b1d */ /* 0x000fec0000010000 */
[----:B------:R-:W1:Y:S04]  /*27a0*/  LDSM.16.M88.4 R28, [R71+UR7] ;  /* 0x00000007471c783b */ /* 0x000e680008000200 */
[----:B------:R-:W2:Y:S04]  /*27b0*/  LDSM.16.M88.4 R32, [R71+UR7+0x80] ;  /* 0x000080074720783b */ /* 0x000ea80008000200 */
[----:B------:R-:W3:Y:S04]  /*27c0*/  LDSM.16.M88.4 R36, [R71+UR7+0x100] ;  /* 0x000100074724783b */ /* 0x000ee80008000200 */
[----:B------:R-:W4:Y:S04]  /*27d0*/  LDSM.16.M88.4 R40, [R71+UR7+0x180] ;  /* 0x000180074728783b */ /* 0x000f280008000200 */
[----:B0-----:R-:W-:Y:S04]  /*27e0*/  STG.E desc[UR14][R78.64], R8 ;  /* 0x000000084e007986 */ /* 0x001fe8000c10190e */
[----:B------:R-:W-:Y:S04]  /*27f0*/  STG.E desc[UR14][R78.64+0x100], R9 ;  /* 0x000100094e007986 */ /* 0x000fe8000c10190e */
[----:B------:R-:W-:Y:S04]  /*2800*/  STG.E desc[UR14][R78.64+0x200], R10 ;  /* 0x0002000a4e007986 */ /* 0x000fe8000c10190e */
[----:B------:R-:W-:Y:S04]  /*2810*/  STG.E desc[UR14][R78.64+0x300], R11 ;  /* 0x0003000b4e007986 */ /* 0x000fe8000c10190e */
[----:B------:R-:W0:Y:S04]  /*2820*/  LDSM.16.M88.4 R44, [R71+UR7+0x200] ;  /* 0x00020007472c783b */ /* 0x000e280008000200 */
[----:B------:R-:W5:Y:S04]  /*2830*/  LDSM.16.M88.4 R8, [R71+UR7+0x280] ;  /* 0x000280074708783b */ /* 0x000f680008000200 */
[----:B-1----:R-:W-:Y:S04]  /*2840*/  STG.E desc[UR14][R78.64+0x80], R28 ;  /* 0x0000801c4e007986 */ /* 0x002fe8000c10190e */
[----:B------:R-:W-:Y:S04]  /*2850*/  STG.E desc[UR14][R78.64+0x180], R29 ;  /* 0x0001801d4e007986 */ /* 0x000fe8000c10190e */
[----:B------:R-:W-:Y:S04]  /*2860*/  STG.E desc[UR14][R78.64+0x280], R30 ;  /* 0x0002801e4e007986 */ /* 0x000fe8000c10190e */
[----:B------:R-:W-:Y:S04]  /*2870*/  STG.E desc[UR14][R78.64+0x380], R31 ;  /* 0x0003801f4e007986 */ /* 0x000fe8000c10190e */
[----:B------:R-:W-:Y:S04]  /*2880*/  STG.E desc[UR14][R76.64], R12 ;  /* 0x0000000c4c007986 */ /* 0x000fe8000c10190e */
[----:B------:R-:W-:Y:S04]  /*2890*/  STG.E desc[UR14][R76.64+0x100], R13 ;  /* 0x0001000d4c007986 */ /* 0x000fe8000c10190e */
[----:B------:R-:W-:Y:S04]  /*28a0*/  STG.E desc[UR14][R76.64+0x200], R14 ;  /* 0x0002000e4c007986 */ /* 0x000fe8000c10190e */
[----:B------:R-:W-:Y:S04]  /*28b0*/  STG.E desc[UR14][R76.64+0x300], R15 ;  /* 0x0003000f4c007986 */ /* 0x000fe8000c10190e */
[----:B------:R-:W1:Y:S04]  /*28c0*/  LDSM.16.M88.4 R12, [R71+UR7+0x300] ;  /* 0x00030007470c783b */ /* 0x000e680008000200 */
[----:B------:R0:W1:Y:S04]  /*28d0*/  LDSM.16.M88.4 R28, [R71+UR7+0x380] ;  /* 0x00038007471c783b */ /* 0x0000680008000200 */
[----:B--2---:R2:W-:Y:S04]  /*28e0*/  STG.E desc[UR14][R76.64+0x80], R32 ;  /* 0x000080204c007986 */ /* 0x0045e8000c10190e */
[----:B------:R2:W-:Y:S01]  /*28f0*/  STG.E desc[UR14][R76.64+0x180], R33 ;  /* 0x000180214c007986 */ /* 0x0005e2000c10190e */
[----:B0-----:R-:W-:-:S03]  /*2900*/  IMAD.X R71, RZ, RZ, R2, P0 ;  /* 0x000000ffff477224 */ /* 0x001fc600000e0602 */
[----:B------:R2:W-:Y:S04]  /*2910*/  STG.E desc[UR14][R76.64+0x280], R34 ;  /* 0x000280224c007986 */ /* 0x0005e8000c10190e */
[----:B------:R2:W-:Y:S04]  /*2920*/  STG.E desc[UR14][R76.64+0x380], R35 ;  /* 0x000380234c007986 */ /* 0x0005e8000c10190e */
[----:B------:R2:W-:Y:S04]  /*2930*/  STG.E desc[UR14][R4.64], R72 ;  /* 0x0000004804007986 */ /* 0x0005e8000c10190e */
[----:B------:R2:W-:Y:S04]  /*2940*/  STG.E desc[UR14][R4.64+0x100], R73 ;  /* 0x0001004904007986 */ /* 0x0005e8000c10190e */
[----:B------:R2:W-:Y:S04]  /*2950*/  STG.E desc[UR14][R4.64+0x200], R74 ;  /* 0x0002004a04007986 */ /* 0x0005e8000c10190e */
[----:B------:R2:W-:Y:S04]  /*2960*/  STG.E desc[UR14][R4.64+0x300], R75 ;  /* 0x0003004b04007986 */ /* 0x0005e8000c10190e */
[----:B---3--:R2:W-:Y:S04]  /*2970*/  STG.E desc[UR14][R4.64+0x80], R36 ;  /* 0x0000802404007986 */ /* 0x0085e8000c10190e */
[----:B------:R2:W-:Y:S04]  /*2980*/  STG.E desc[UR14][R4.64+0x180], R37 ;  /* 0x0001802504007986 */ /* 0x0005e8000c10190e */
[----:B------:R2:W-:Y:S04]  /*2990*/  STG.E desc[UR14][R4.64+0x280], R38 ;  /* 0x0002802604007986 */ /* 0x0005e8000c10190e */
[----:B------:R2:W-:Y:S04]  /*29a0*/  STG.E desc[UR14][R4.64+0x380], R39 ;  /* 0x0003802704007986 */ /* 0x0005e8000c10190e */
[----:B------:R2:W-:Y:S04]  /*29b0*/  STG.E desc[UR14][R6.64], R80 ;  /* 0x0000005006007986 */ /* 0x0005e8000c10190e */
[----:B------:R2:W-:Y:S04]  /*29c0*/  STG.E desc[UR14][R6.64+0x100], R81 ;  /* 0x0001005106007986 */ /* 0x0005e8000c10190e */
[----:B------:R2:W-:Y:S04]  /*29d0*/  STG.E desc[UR14][R6.64+0x200], R82 ;  /* 0x0002005206007986 */ /* 0x0005e8000c10190e */
[----:B------:R2:W-:Y:S04]  /*29e0*/  STG.E desc[UR14][R6.64+0x300], R83 ;  /* 0x0003005306007986 */ /* 0x0005e8000c10190e */
[----:B----4-:R2:W-:Y:S04]  /*29f0*/  STG.E desc[UR14][R6.64+0x80], R40 ;  /* 0x0000802806007986 */ /* 0x0105e8000c10190e */
[----:B------:R2:W-:Y:S04]  /*2a00*/  STG.E desc[UR14][R6.64+0x180], R41 ;  /* 0x0001802906007986 */ /* 0x0005e8000c10190e */
        /* <DEDUP_REMOVED lines=14> */
[----:B-----5:R2:W-:Y:S04]  /*2af0*/  STG.E desc[UR14][R90.64+0x80], R8 ;  /* 0x000080085a007986 */ /* 0x0205e8000c10190e */
[----:B------:R2:W-:Y:S04]  /*2b00*/  STG.E desc[UR14][R90.64+0x180], R9 ;  /* 0x000180095a007986 */ /* 0x0005e8000c10190e */
[----:B------:R2:W-:Y:S04]  /*2b10*/  STG.E desc[UR14][R90.64+0x280], R10 ;  /* 0x0002800a5a007986 */ /* 0x0005e8000c10190e */
[----:B------:R2:W-:Y:S04]  /*2b20*/  STG.E desc[UR14][R90.64+0x380], R11 ;  /* 0x0003800b5a007986 */ /* 0x0005e8000c10190e */
[----:B------:R2:W-:Y:S04]  /*2b30*/  STG.E desc[UR14][R88.64], R20 ;  /* 0x0000001458007986 */ /* 0x0005e8000c10190e */
[----:B------:R2:W-:Y:S04]  /*2b40*/  STG.E desc[UR14][R88.64+0x100], R21 ;  /* 0x0001001558007986 */ /* 0x0005e8000c10190e */
[----:B------:R2:W-:Y:S04]  /*2b50*/  STG.E desc[UR14][R88.64+0x200], R22 ;  /* 0x0002001658007986 */ /* 0x0005e8000c10190e */
[----:B------:R2:W-:Y:S04]  /*2b60*/  STG.E desc[UR14][R88.64+0x300], R23 ;  /* 0x0003001758007986 */ /* 0x0005e8000c10190e */
[----:B-1----:R2:W-:Y:S04]  /*2b70*/  STG.E desc[UR14][R88.64+0x80], R12 ;  /* 0x0000800c58007986 */ /* 0x0025e8000c10190e */
        /* <DEDUP_REMOVED lines=10> */
[----:B------:R2:W-:Y:S01]  /*2c20*/  STG.E desc[UR14][R70.64+0x380], R31 ;  /* 0x0003801f46007986 */ /* 0x0005e2000c10190e */
[----:B------:R-:W-:Y:S06]  /*2c30*/  BAR.SYNC.DEFER_BLOCKING 0x0 ;  /* 0x0000000000007b1d */ /* 0x000fec0000010000 */
[----:B------:R-:W-:Y:S05]  /*2c40*/  @P1 BRA `(.L_x_8) ;  /* 0x00000000009c1947 */ /* 0x000fea0003800000 */
[----:B------:R-:W-:Y:S01]  /*2c50*/  NOP ;  /* 0x0000000000007918 */ /* 0x000fe20000000000 */
[----:B------:R-:W-:Y:S01]  /*2c60*/  UMOV UR4, 0x50 ;  /* 0x0000005000047882 */ /* 0x000fe20000000000 */
[----:B------:R-:W-:Y:S01]  /*2c70*/  IMAD.U32 R0, RZ, RZ, UR13 ;  /* 0x0000000dff007e24 */ /* 0x000fe2000f8e00ff */
[----:B------:R-:W-:Y:S01]  /*2c80*/  ULEA UR6, UR6, UR4, 0x18 ;  /* 0x0000000406067291 */ /* 0x000fe2000f8ec0ff */
[----:B------:R-:W-:Y:S02]  /*2c90*/  IMAD.MOV.U32 R3, RZ, RZ, 0xff ;  /* 0x000000ffff037424 */ /* 0x000fe400078e00ff */
[----:B--2---:R-:W-:Y:S01]  /*2ca0*/  IMAD.MOV.U32 R7, RZ, RZ, 0x1 ;  /* 0x00000001ff077424 */ /* 0x004fe200078e00ff */
[----:B------:R-:W-:-:S04]  /*2cb0*/  LOP3.LUT R0, R0, 0xffff, RZ, 0xc0, !PT ;  /* 0x0000ffff00007812 */ /* 0x000fc800078ec0ff */
[----:B------:R-:W-:Y:S01]  /*2cc0*/  SHF.R.U32.HI R0, RZ, 0x5, R0 ;  /* 0x00000005ff007819 */ /* 0x000fe20000011600 */
[----:B------:R-:W0:Y:S04]  /*2cd0*/  LDS R5, [UR6] ;  /* 0x00000006ff057984 */ /* 0x000e280008000800 */
[----:B------:R-:W-:Y:S01]  /*2ce0*/  VIADD R2, R0, 0x10 ;  /* 0x0000001000027836 */ /* 0x000fe20000000000 */
[----:B------:R-:W-:-:S04]  /*2cf0*/  SHF.L.U32 R0, R3, R0, RZ ;  /* 0x0000000003007219 */ /* 0x000fc800000006ff */
[----:B------:R-:W-:-:S04]  /*2d00*/  SHF.L.U32 R3, R7, R2, RZ ;  /* 0x0000000207037219 */ /* 0x000fc800000006ff */
[----:B------:R-:W-:-:S04]  /*2d10*/  LOP3.LUT R0, R3, R0, RZ, 0xfc, !PT ;  /* 0x0000000003007212 */ /* 0x000fc800078efcff */
[C---:B------:R-:W-:Y:S02]  /*2d20*/  LOP3.LUT R2, R0.reuse, 0xffff, RZ, 0xc0, !PT ;  /* 0x0000ffff00027812 */ /* 0x040fe400078ec0ff */
[----:B0-----:R-:W-:-:S04]  /*2d30*/  LOP3.LUT R3, R0, 0xffff, R5, 0x80, !PT ;  /* 0x0000ffff00037812 */ /* 0x001fc800078e8005 */
[----:B------:R-:W-:-:S13]  /*2d40*/  ISETP.NE.AND P0, PT, R3, R2, PT ;  /* 0x000000020300720c */ /* 0x000fda0003f05270 */
[----:B------:R-:W-:Y:S05]  /*2d50*/  @P0 BRA `(.L_x_9) ;  /* 0x0000000000500947 */ /* 0x000fea0003800000 */
[----:B------:R-:W-:Y:S02]  /*2d60*/  SHF.R.U32.HI R5, RZ, 0x10, R5 ;  /* 0x00000010ff057819 */ /* 0x000fe40000011605 */
[----:B------:R-:W-:-:S04]  /*2d70*/  SHF.R.U32.HI R2, RZ, 0x10, R0 ;  /* 0x00000010ff027819 */ /* 0x000fc80000011600 */
[----:B------:R-:W-:-:S04]  /*2d80*/  LOP3.LUT R5, R5, R2, RZ, 0xc0, !PT ;  /* 0x0000000205057212 */ /* 0x000fc800078ec0ff */
[----:B------:R-:W-:-:S13]  /*2d90*/  ISETP.NE.AND P0, PT, R5, R2, PT ;  /* 0x000000020500720c */ /* 0x000fda0003f05270 */
[----:B------:R-:W-:Y:S05]  /*2da0*/  @P0 BRA `(.L_x_10) ;  /* 0x0000000000300947 */ /* 0x000fea0003800000 */
[----:B------:R-:W-:Y:S01]  /*2db0*/  R2UR UR4, R0 ;  /* 0x00000000000472ca */ /* 0x000fe200000e0000 */
[----:B------:R-:W-:Y:S01]  /*2dc0*/  VOTEU.ANY UR5, UPT, PT ;  /* 0x0000000000057886 */ /* 0x000fe200038e0100 */
[----:B------:R-:W0:Y:S01]  /*2dd0*/  S2R R0, SR_LANEID ;  /* 0x0000000000007919 */ /* 0x000e220000000000 */
[----:B------:R-:W-:-:S10]  /*2de0*/  UFLO.U32 UR5, UR5 ;  /* 0x00000005000572bd */ /* 0x000fd400080e0000 */
[----:B------:R-:W-:-:S06]  /*2df0*/  ULOP3.LUT UR4, URZ, UR4, URZ, 0x33, !UPT ;  /* 0x00000004ff047292 */ /* 0x000fcc000f8e33ff */
[----:B------:R-:W-:-:S04]  /*2e00*/  IMAD.U32 R2, RZ, RZ, UR4 ;  /* 0x00000004ff027e24 */ /* 0x000fc8000f8e00ff */
[----:B------:R-:W1:Y:S02]  /*2e10*/  REDUX UR7, R2 ;  /* 0x00000000020773c4 */ /* 0x000e640000000000 */
[----:B------:R3:W-:Y:S01]  /*2e20*/  UTCATOMSWS.AND URZ, UR4 ;  /* 0x0000000400ff79e3 */ /* 0x0007e20008000000 */
[----:B0-----:R-:W-:Y:S01]  /*2e30*/  ISETP.EQ.U32.AND P0, PT, R0, UR5, PT ;  /* 0x0000000500007c0c */ /* 0x001fe2000bf02070 */
[----:B-1----:R-:W-:-:S12]  /*2e40*/  IMAD.U32 R0, RZ, RZ, UR7 ;  /* 0x00000007ff007e24 */ /* 0x002fd8000f8e00ff */
[----:B------:R3:W-:Y:S01]  /*2e50*/  @P0 ATOMS.AND RZ, [UR6], R0 ;  /* 0x00000000ffff098c */ /* 0x0007e2000a800006 */
[----:B------:R-:W-:Y:S05]  /*2e60*/  BRA `(.L_x_8) ;  /* 0x0000000000147947 */ /* 0x000fea0003800000 */
.L_x_10:
[----:B------:R-:W-:-:S07]  /*2e70*/  MOV R2, 0x2e90 ;  /* 0x00002e9000027802 */ /* 0x000fce0000000f00 */
[----:B------:R-:W-:Y:S05]  /*2e80*/  CALL.REL.NOINC `($__internal_0_$__cuda_sm10x_tcgen05_guardrail_trap_col_being_dealloced_not_returned_by_alloc) ;  /* 0x0000000000207944 */ /* 0x000fea0003c00000 */
[----:B------:R-:W-:Y:S05]  /*2e90*/  BRA `(.L_x_8) ;  /* 0x0000000000087947 */ /* 0x000fea0003800000 */
.L_x_9:
[----:B------:R-:W-:-:S07]  /*2ea0*/  MOV R2, 0x2ec0 ;  /* 0x00002ec000027802 */ /* 0x000fce0000000f00 */
[----:B------:R-:W-:Y:S05]  /*2eb0*/  CALL.REL.NOINC `($__internal_2_$__cuda_sm10x_tcgen05_guardrail_trap_unallocated_columns_being_dealloced) ;  /* 0x00000000002c7944 */ /* 0x000fea0003c00000 */
.L_x_8:
[----:B------:R-:W-:Y:S01]  /*2ec0*/  NOP ;  /* 0x0000000000007918 */ /* 0x000fe20000000000 */
[----:B---3--:R-:W-:Y:S05]  /*2ed0*/  EXIT ;  /* 0x000000000000794d */ /* 0x008fea0003800000 */
.L_x_7:
[----:B------:R-:W0:Y:S02]  /*2ee0*/  SYNCS.PHASECHK.TRANS64.TRYWAIT P0, [UR7+0x14000], RZ ;  /* 0x014000ffff0075a7 */ /* 0x000e240008001107 */
[----:B0-----:R-:W-:Y:S05]  /*2ef0*/  @!P0 BRA `(.L_x_7) ;  /* 0xfffffffc00f88947 */ /* 0x001fea000383ffff */
[----:B------:R-:W-:Y:S05]  /*2f00*/  BRA `(.L_x_11) ;  /* 0xfffffff000d47947 */ /* 0x000fea000383ffff */
        .weak           $__internal_0_$__cuda_sm10x_tcgen05_guardrail_trap_col_being_dealloced_not_returned_by_alloc
        .type           $__internal_0_$__cuda_sm10x_tcgen05_guardrail_trap_col_being_dealloced_not_returned_by_alloc,@function
        .size           $__internal_0_$__cuda_sm10x_tcgen05_guardrail_trap_col_being_dealloced_not_returned_by_alloc,($__internal_1_$__cuda_sm10x_tcgen05_guardrail_trap_phase_invalid_during_alloc - $__internal_0_$__cuda_sm10x_tcgen05_guardrail_trap_col_being_dealloced_not_returned_by_alloc)
$__internal_0_$__cuda_sm10x_tcgen05_guardrail_trap_col_being_dealloced_not_returned_by_alloc:
[----:B------:R-:W-:Y:S05]  /*2f10*/  BPT.TRAP 0x1 ;  /* 0x000000040000795c */ /* 0x000fea0000300000 */
[----:B------:R-:W-:-:S04]  /*2f20*/  IMAD.MOV.U32 R3, RZ, RZ, 0x0 ;  /* 0x00000000ff037424 */ /* 0x000fc800078e00ff */
[----:B------:R-:W-:Y:S05]  /*2f30*/  RET.REL.NODEC R2 `(gluon_mma) ;  /* 0xffffffd002307950 */ /* 0x000fea0003c3ffff */
        .weak           $__internal_1_$__cuda_sm10x_tcgen05_guardrail_trap_phase_invalid_during_alloc
        .type           $__internal_1_$__cuda_sm10x_tcgen05_guardrail_trap_phase_invalid_during_alloc,@function
        .size           $__internal_1_$__cuda_sm10x_tcgen05_guardrail_trap_phase_invalid_during_alloc,($__internal_2_$__cuda_sm10x_tcgen05_guardrail_trap_unallocated_columns_being_dealloced - $__internal_1_$__cuda_sm10x_tcgen05_guardrail_trap_phase_invalid_during_alloc)
$__internal_1_$__cuda_sm10x_tcgen05_guardrail_trap_phase_invalid_during_alloc:
[----:B------:R-:W-:Y:S05]  /*2f40*/  BPT.TRAP 0x1 ;  /* 0x000000040000795c */ /* 0x000fea0000300000 */
[----:B------:R-:W-:-:S04]  /*2f50*/  IMAD.MOV.U32 R3, RZ, RZ, 0x0 ;  /* 0x00000000ff037424 */ /* 0x000fc800078e00ff */
[----:B------:R-:W-:Y:S05]  /*2f60*/  RET.REL.NODEC R2 `(gluon_mma) ;  /* 0xffffffd002247950 */ /* 0x000fea0003c3ffff */
        .weak           $__internal_2_$__cuda_sm10x_tcgen05_guardrail_trap_unallocated_columns_being_dealloced
        .type           $__internal_2_$__cuda_sm10x_tcgen05_guardrail_trap_unallocated_columns_being_dealloced,@function
        .size           $__internal_2_$__cuda_sm10x_tcgen05_guardrail_trap_unallocated_columns_being_dealloced,(.L_x_15 - $__internal_2_$__cuda_sm10x_tcgen05_guardrail_trap_unallocated_columns_being_dealloced)
$__internal_2_$__cuda_sm10x_tcgen05_guardrail_trap_unallocated_columns_being_dealloced:
[----:B------:R-:W-:Y:S05]  /*2f70*/  BPT.TRAP 0x1 ;  /* 0x000000040000795c */ /* 0x000fea0000300000 */
[----:B------:R-:W-:-:S04]  /*2f80*/  IMAD.MOV.U32 R3, RZ, RZ, 0x0 ;  /* 0x00000000ff037424 */ /* 0x000fc800078e00ff */
[----:B------:R-:W-:Y:S05]  /*2f90*/  RET.REL.NODEC R2 `(gluon_mma) ;  /* 0xffffffd002187950 */ /* 0x000fea0003c3ffff */
.L_x_12:
[----:B------:R-:W-:-:S00]  /*2fa0*/  BRA `(.L_x_12) ;  /* 0xfffffffc00fc7947 */ /* 0x000fc0000383ffff */
[----:B------:R-:W-:-:S00]  /*2fb0*/  NOP ;  /* 0x0000000000007918 */ /* 0x000fc00000000000 */
        /* <DEDUP_REMOVED lines=12> */
.L_x_15:


//--------------------- .nv.shared.gluon_mma      --------------------------
	.section	.nv.shared.gluon_mma,"aw",@nobits
	.sectionflags	@""
	.align	16
	.zero		1024


//--------------------- .nv.shared.reserved.0     --------------------------
	.section	.nv.shared.reserved.0,"aw",@nobits
	.align	8
	.weak		__nv_reservedSMEM_offset_0_alias
	.size		__nv_reservedSMEM_offset_0_alias, 0, 64
	.other		__nv_reservedSMEM_offset_0_alias,@"STO_CUDA_RESERVED_SHARED STV_DEFAULT"
__nv_reservedSMEM_offset_0_alias:
	.zero		0
.nv.shared.reserved.0:
	.zero		64
	.weak		__nv_reservedSMEM_allocation_phase
	.type		__nv_reservedSMEM_allocation_phase,@object
	.size		__nv_reservedSMEM_allocation_phase,(.L_0 - __nv_reservedSMEM_allocation_phase)
__nv_reservedSMEM_allocation_phase:
	.zero		1
.L_0:
	.zero		7
	.weak		__nv_reservedSMEM_devtool_atexit_pc
	.type		__nv_reservedSMEM_devtool_atexit_pc,@object
	.size		__nv_reservedSMEM_devtool_atexit_pc,(__nv_reservedSMEM_allocation_mask - __nv_reservedSMEM_devtool_atexit_pc)
__nv_reservedSMEM_devtool_atexit_pc:
	.zero		8
	.weak		__nv_reservedSMEM_allocation_mask
	.type		__nv_reservedSMEM_allocation_mask,@object
	.size		__nv_reservedSMEM_allocation_mask,(.L_2 - __nv_reservedSMEM_allocation_mask)
__nv_reservedSMEM_allocation_mask:
	.zero		4
.L_2:


//--------------------- .nv.constant0.gluon_mma   --------------------------
	.section	.nv.constant0.gluon_mma,"a",@progbits
	.sectionflags	@""
	.align	4
.nv.constant0.gluon_mma:
	.zero		936


//--------------------- SYMBOLS --------------------------

	.type		.nv.reservedSmem.offset0,@object
	.size		.nv.reservedSmem.offset0,0x4
	.type		.nv.reservedSmem.cap,@object
	.size		.nv.reservedSmem.cap,0x4
